//
// Generated by NVIDIA NVVM Compiler
//
// Compiler Build ID: CL-36424714
// Cuda compilation tools, release 13.0, V13.0.88
// Based on NVVM 20.0.0
//

.version 9.0
.target sm_100
.address_size 64

	// .globl	_Z3fftP7double2l
.func  (.param .align 16 .b8 func_retval0[16]) __internal_trig_reduction_slowpathd
(
	.param .b64 __internal_trig_reduction_slowpathd_param_0
)
;
.global .align 8 .b8 __cudart_i2opi_d[144] = {8, 93, 141, 31, 177, 95, 251, 107, 234, 146, 82, 138, 247, 57, 7, 61, 123, 241, 229, 235, 199, 186, 39, 117, 45, 234, 95, 158, 102, 63, 70, 79, 183, 9, 203, 39, 207, 126, 54, 109, 31, 109, 10, 90, 139, 17, 47, 239, 15, 152, 5, 222, 255, 151, 248, 31, 59, 40, 249, 189, 139, 95, 132, 156, 244, 57, 83, 131, 57, 214, 145, 57, 65, 126, 95, 180, 38, 112, 156, 233, 132, 68, 187, 46, 245, 53, 130, 232, 62, 167, 41, 177, 28, 235, 29, 254, 28, 146, 209, 9, 234, 46, 73, 6, 224, 210, 77, 66, 58, 110, 36, 183, 97, 197, 187, 222, 171, 99, 81, 254, 65, 144, 67, 60, 153, 149, 98, 219, 192, 221, 52, 245, 209, 87, 39, 252, 41, 21, 68, 78, 110, 131, 249, 162};
.global .align 16 .b8 __cudart_sin_cos_coeffs[128] = {70, 210, 176, 44, 241, 229, 90, 190, 146, 227, 172, 105, 227, 29, 199, 62, 161, 98, 219, 25, 160, 1, 42, 191, 24, 8, 17, 17, 17, 17, 129, 63, 84, 85, 85, 85, 85, 85, 197, 191, 0, 0, 0, 0, 0, 0, 0, 0, 0, 0, 0, 0, 0, 0, 0, 0, 100, 129, 253, 32, 131, 255, 168, 189, 40, 133, 239, 193, 167, 238, 33, 62, 217, 230, 6, 142, 79, 126, 146, 190, 233, 188, 221, 25, 160, 1, 250, 62, 71, 93, 193, 22, 108, 193, 86, 191, 81, 85, 85, 85, 85, 85, 165, 63, 0, 0, 0, 0, 0, 0, 224, 191, 0, 0, 0, 0, 0, 0, 240, 63};

.visible .entry _Z3fftP7double2l(
	.param .u64 .ptr .align 1 _Z3fftP7double2l_param_0,
	.param .u64 _Z3fftP7double2l_param_1
)
{
	.reg .pred 	%p<10>;
	.reg .b32 	%r<32>;
	.reg .b64 	%rd<34>;
	.reg .b64 	%fd<84>;

	ld.param.u64 	%rd9, [_Z3fftP7double2l_param_0];
	ld.param.u64 	%rd10, [_Z3fftP7double2l_param_1];
	mov.u32 	%r9, %ctaid.x;
	mov.u32 	%r10, %ntid.x;
	mov.u32 	%r11, %tid.x;
	mad.lo.s32 	%r12, %r9, %r10, %r11;
	cvt.u64.u32 	%rd1, %r12;
	shr.u64 	%rd11, %rd10, 63;
	add.s64 	%rd12, %rd10, %rd11;
	shr.s64 	%rd2, %rd12, 1;
	and.b64  	%rd13, %rd2, -4294967296;
	setp.ne.s64 	%p1, %rd13, 0;
	@%p1 bra 	$L__BB0_2;
	cvt.u32.u64 	%r13, %rd2;
	cvt.u32.u64 	%r14, %rd1;
	div.u32 	%r15, %r14, %r13;
	mul.lo.s32 	%r16, %r15, %r13;
	sub.s32 	%r17, %r14, %r16;
	cvt.u64.u32 	%rd32, %r15;
	cvt.u64.u32 	%rd33, %r17;
	bra.uni 	$L__BB0_3;
$L__BB0_2:
	div.s64 	%rd32, %rd1, %rd2;
	mul.lo.s64 	%rd14, %rd32, %rd2;
	sub.s64 	%rd33, %rd1, %rd14;
$L__BB0_3:
	cvt.u32.u64 	%r18, %rd33;
	cvt.rn.f64.s64 	%fd13, %rd10;
	mov.f64 	%fd14, 0d401921FB54442D18;
	div.rn.f64 	%fd15, %fd14, %fd13;
	cvt.rn.f64.u32 	%fd16, %r18;
	mul.f64 	%fd1, %fd15, %fd16;
	abs.f64 	%fd2, %fd1;
	setp.neu.f64 	%p2, %fd2, 0d7FF0000000000000;
	@%p2 bra 	$L__BB0_5;
	mov.f64 	%fd22, 0d0000000000000000;
	mul.rn.f64 	%fd82, %fd1, %fd22;
	mov.b32 	%r30, 1;
	bra.uni 	$L__BB0_8;
$L__BB0_5:
	mul.f64 	%fd17, %fd1, 0d3FE45F306DC9C883;
	cvt.rni.s32.f64 	%r29, %fd17;
	cvt.rn.f64.s32 	%fd18, %r29;
	fma.rn.f64 	%fd19, %fd18, 0dBFF921FB54442D18, %fd1;
	fma.rn.f64 	%fd20, %fd18, 0dBC91A62633145C00, %fd19;
	fma.rn.f64 	%fd82, %fd18, 0dB97B839A252049C0, %fd20;
	setp.ltu.f64 	%p3, %fd2, 0d41E0000000000000;
	@%p3 bra 	$L__BB0_7;
	{ // callseq 0, 0
	.param .b64 param0;
	st.param.f64 	[param0], %fd1;
	.param .align 16 .b8 retval0[16];
	call.uni (retval0), 
	__internal_trig_reduction_slowpathd, 
	(
	param0
	);
	ld.param.f64 	%fd82, [retval0];
	ld.param.b32 	%r29, [retval0+8];
	} // callseq 0
$L__BB0_7:
	add.s32 	%r30, %r29, 1;
$L__BB0_8:
	setp.neu.f64 	%p4, %fd2, 0d7FF0000000000000;
	shl.b32 	%r21, %r30, 6;
	cvt.u64.u32 	%rd15, %r21;
	and.b64  	%rd16, %rd15, 64;
	mov.u64 	%rd17, __cudart_sin_cos_coeffs;
	add.s64 	%rd18, %rd17, %rd16;
	mul.rn.f64 	%fd23, %fd82, %fd82;
	and.b32  	%r22, %r30, 1;
	setp.eq.b32 	%p5, %r22, 1;
	selp.f64 	%fd24, 0dBDA8FF8320FD8164, 0d3DE5DB65F9785EBA, %p5;
	ld.global.nc.v2.f64 	{%fd25, %fd26}, [%rd18];
	fma.rn.f64 	%fd27, %fd24, %fd23, %fd25;
	fma.rn.f64 	%fd28, %fd27, %fd23, %fd26;
	ld.global.nc.v2.f64 	{%fd29, %fd30}, [%rd18+16];
	fma.rn.f64 	%fd31, %fd28, %fd23, %fd29;
	fma.rn.f64 	%fd32, %fd31, %fd23, %fd30;
	ld.global.nc.v2.f64 	{%fd33, %fd34}, [%rd18+32];
	fma.rn.f64 	%fd35, %fd32, %fd23, %fd33;
	fma.rn.f64 	%fd36, %fd35, %fd23, %fd34;
	fma.rn.f64 	%fd37, %fd36, %fd82, %fd82;
	fma.rn.f64 	%fd38, %fd36, %fd23, 0d3FF0000000000000;
	selp.f64 	%fd39, %fd38, %fd37, %p5;
	and.b32  	%r23, %r30, 2;
	setp.eq.s32 	%p6, %r23, 0;
	mov.f64 	%fd40, 0d0000000000000000;
	sub.f64 	%fd41, %fd40, %fd39;
	selp.f64 	%fd8, %fd39, %fd41, %p6;
	@%p4 bra 	$L__BB0_10;
	mov.f64 	%fd47, 0d0000000000000000;
	mul.rn.f64 	%fd83, %fd1, %fd47;
	mov.b32 	%r31, 0;
	bra.uni 	$L__BB0_12;
$L__BB0_10:
	mul.f64 	%fd42, %fd1, 0d3FE45F306DC9C883;
	cvt.rni.s32.f64 	%r31, %fd42;
	cvt.rn.f64.s32 	%fd43, %r31;
	fma.rn.f64 	%fd44, %fd43, 0dBFF921FB54442D18, %fd1;
	fma.rn.f64 	%fd45, %fd43, 0dBC91A62633145C00, %fd44;
	fma.rn.f64 	%fd83, %fd43, 0dB97B839A252049C0, %fd45;
	setp.ltu.f64 	%p7, %fd2, 0d41E0000000000000;
	@%p7 bra 	$L__BB0_12;
	{ // callseq 1, 0
	.param .b64 param0;
	st.param.f64 	[param0], %fd1;
	.param .align 16 .b8 retval0[16];
	call.uni (retval0), 
	__internal_trig_reduction_slowpathd, 
	(
	param0
	);
	ld.param.f64 	%fd83, [retval0];
	ld.param.b32 	%r31, [retval0+8];
	} // callseq 1
$L__BB0_12:
	cvta.to.global.u64 	%rd19, %rd9;
	shl.b32 	%r26, %r31, 6;
	cvt.u64.u32 	%rd20, %r26;
	and.b64  	%rd21, %rd20, 64;
	add.s64 	%rd23, %rd17, %rd21;
	mul.rn.f64 	%fd48, %fd83, %fd83;
	and.b32  	%r27, %r31, 1;
	setp.eq.b32 	%p8, %r27, 1;
	selp.f64 	%fd49, 0dBDA8FF8320FD8164, 0d3DE5DB65F9785EBA, %p8;
	ld.global.nc.v2.f64 	{%fd50, %fd51}, [%rd23];
	fma.rn.f64 	%fd52, %fd49, %fd48, %fd50;
	fma.rn.f64 	%fd53, %fd52, %fd48, %fd51;
	ld.global.nc.v2.f64 	{%fd54, %fd55}, [%rd23+16];
	fma.rn.f64 	%fd56, %fd53, %fd48, %fd54;
	fma.rn.f64 	%fd57, %fd56, %fd48, %fd55;
	ld.global.nc.v2.f64 	{%fd58, %fd59}, [%rd23+32];
	fma.rn.f64 	%fd60, %fd57, %fd48, %fd58;
	fma.rn.f64 	%fd61, %fd60, %fd48, %fd59;
	fma.rn.f64 	%fd62, %fd61, %fd83, %fd83;
	fma.rn.f64 	%fd63, %fd61, %fd48, 0d3FF0000000000000;
	selp.f64 	%fd64, %fd63, %fd62, %p8;
	and.b32  	%r28, %r31, 2;
	setp.eq.s32 	%p9, %r28, 0;
	mov.f64 	%fd65, 0d0000000000000000;
	sub.f64 	%fd66, %fd65, %fd64;
	selp.f64 	%fd67, %fd64, %fd66, %p9;
	add.s64 	%rd24, %rd33, %rd32;
	and.b64  	%rd25, %rd24, 4294967295;
	add.s64 	%rd26, %rd25, %rd2;
	shl.b64 	%rd27, %rd26, 4;
	add.s64 	%rd28, %rd19, %rd27;
	ld.global.v2.f64 	{%fd68, %fd69}, [%rd28];
	mul.f64 	%fd70, %fd8, %fd68;
	mul.f64 	%fd71, %fd69, %fd67;
	sub.f64 	%fd72, %fd70, %fd71;
	mul.f64 	%fd73, %fd68, %fd67;
	fma.rn.f64 	%fd74, %fd8, %fd69, %fd73;
	shl.b64 	%rd29, %rd24, 4;
	and.b64  	%rd30, %rd29, 68719476720;
	add.s64 	%rd31, %rd19, %rd30;
	ld.global.v2.f64 	{%fd75, %fd76}, [%rd31];
	add.f64 	%fd77, %fd75, %fd72;
	add.f64 	%fd78, %fd76, %fd74;
	st.global.v2.f64 	[%rd31], {%fd77, %fd78};
	sub.f64 	%fd79, %fd75, %fd72;
	sub.f64 	%fd80, %fd76, %fd74;
	st.global.v2.f64 	[%rd28], {%fd79, %fd80};
	ret;

}
	// .globl	_Z16bit_reverse_copyP7double2lS0_
.visible .entry _Z16bit_reverse_copyP7double2lS0_(
	.param .u64 .ptr .align 1 _Z16bit_reverse_copyP7double2lS0__param_0,
	.param .u64 _Z16bit_reverse_copyP7double2lS0__param_1,
	.param .u64 .ptr .align 1 _Z16bit_reverse_copyP7double2lS0__param_2
)
{
	.reg .pred 	%p<11>;
	.reg .b32 	%r<97>;
	.reg .b64 	%rd<15>;
	.reg .b64 	%fd<50>;

	ld.param.u64 	%rd4, [_Z16bit_reverse_copyP7double2lS0__param_0];
	ld.param.u64 	%rd5, [_Z16bit_reverse_copyP7double2lS0__param_1];
	ld.param.u64 	%rd6, [_Z16bit_reverse_copyP7double2lS0__param_2];
	mov.u32 	%r35, %ctaid.x;
	mov.u32 	%r36, %ntid.x;
	mov.u32 	%r37, %tid.x;
	mad.lo.s32 	%r38, %r35, %r36, %r37;
	cvt.s64.s32 	%rd1, %r38;
	setp.lt.s64 	%p1, %rd5, %rd1;
	@%p1 bra 	$L__BB1_17;
	cvt.rn.f64.s64 	%fd47, %rd5;
	{
	.reg .b32 %temp; 
	mov.b64 	{%temp, %r82}, %fd47;
	}
	{
	.reg .b32 %temp; 
	mov.b64 	{%r83, %temp}, %fd47;
	}
	setp.gt.s32 	%p2, %r82, 1048575;
	mov.b32 	%r84, -1023;
	@%p2 bra 	$L__BB1_3;
	mul.f64 	%fd47, %fd47, 0d4350000000000000;
	{
	.reg .b32 %temp; 
	mov.b64 	{%temp, %r82}, %fd47;
	}
	{
	.reg .b32 %temp; 
	mov.b64 	{%r83, %temp}, %fd47;
	}
	mov.b32 	%r84, -1077;
$L__BB1_3:
	add.s32 	%r41, %r82, -1;
	setp.gt.u32 	%p3, %r41, 2146435070;
	@%p3 bra 	$L__BB1_7;
	shr.u32 	%r44, %r82, 20;
	add.s32 	%r85, %r84, %r44;
	and.b32  	%r45, %r82, 1048575;
	or.b32  	%r46, %r45, 1072693248;
	mov.b64 	%fd48, {%r83, %r46};
	setp.lt.u32 	%p5, %r46, 1073127583;
	@%p5 bra 	$L__BB1_6;
	{
	.reg .b32 %temp; 
	mov.b64 	{%r47, %temp}, %fd48;
	}
	{
	.reg .b32 %temp; 
	mov.b64 	{%temp, %r48}, %fd48;
	}
	add.s32 	%r49, %r48, -1048576;
	mov.b64 	%fd48, {%r47, %r49};
	add.s32 	%r85, %r85, 1;
$L__BB1_6:
	add.f64 	%fd11, %fd48, 0dBFF0000000000000;
	add.f64 	%fd12, %fd48, 0d3FF0000000000000;
	rcp.approx.ftz.f64 	%fd13, %fd12;
	neg.f64 	%fd14, %fd12;
	fma.rn.f64 	%fd15, %fd14, %fd13, 0d3FF0000000000000;
	fma.rn.f64 	%fd16, %fd15, %fd15, %fd15;
	fma.rn.f64 	%fd17, %fd16, %fd13, %fd13;
	mul.f64 	%fd18, %fd11, %fd17;
	fma.rn.f64 	%fd19, %fd11, %fd17, %fd18;
	mul.f64 	%fd20, %fd19, %fd19;
	fma.rn.f64 	%fd21, %fd20, 0d3EB1380B3AE80F1E, 0d3ED0EE258B7A8B04;
	fma.rn.f64 	%fd22, %fd21, %fd20, 0d3EF3B2669F02676F;
	fma.rn.f64 	%fd23, %fd22, %fd20, 0d3F1745CBA9AB0956;
	fma.rn.f64 	%fd24, %fd23, %fd20, 0d3F3C71C72D1B5154;
	fma.rn.f64 	%fd25, %fd24, %fd20, 0d3F624924923BE72D;
	fma.rn.f64 	%fd26, %fd25, %fd20, 0d3F8999999999A3C4;
	fma.rn.f64 	%fd27, %fd26, %fd20, 0d3FB5555555555554;
	sub.f64 	%fd28, %fd11, %fd19;
	add.f64 	%fd29, %fd28, %fd28;
	neg.f64 	%fd30, %fd19;
	fma.rn.f64 	%fd31, %fd30, %fd11, %fd29;
	mul.f64 	%fd32, %fd17, %fd31;
	mul.f64 	%fd33, %fd20, %fd27;
	fma.rn.f64 	%fd34, %fd33, %fd19, %fd32;
	xor.b32  	%r50, %r85, -2147483648;
	mov.b32 	%r51, 1127219200;
	mov.b64 	%fd35, {%r50, %r51};
	mov.b32 	%r52, -2147483648;
	mov.b64 	%fd36, {%r52, %r51};
	sub.f64 	%fd37, %fd35, %fd36;
	fma.rn.f64 	%fd38, %fd37, 0d3FE62E42FEFA39EF, %fd19;
	fma.rn.f64 	%fd39, %fd37, 0dBFE62E42FEFA39EF, %fd38;
	sub.f64 	%fd40, %fd39, %fd19;
	sub.f64 	%fd41, %fd34, %fd40;
	fma.rn.f64 	%fd42, %fd37, 0d3C7ABC9E3B39803F, %fd41;
	add.f64 	%fd49, %fd38, %fd42;
	bra.uni 	$L__BB1_8;
$L__BB1_7:
	fma.rn.f64 	%fd10, %fd47, 0d7FF0000000000000, 0d7FF0000000000000;
	{
	.reg .b32 %temp; 
	mov.b64 	{%temp, %r42}, %fd47;
	}
	and.b32  	%r43, %r42, 2147483647;
	setp.eq.s32 	%p4, %r43, 0;
	selp.f64 	%fd49, 0dFFF0000000000000, %fd10, %p4;
$L__BB1_8:
	mul.f64 	%fd43, %fd49, 0d3C7777D0FFDA0D24;
	fma.rn.f64 	%fd44, %fd49, 0d3FF71547652B82FE, %fd43;
	cvt.rzi.s32.f64 	%r11, %fd44;
	setp.lt.s32 	%p6, %r11, 1;
	mov.b64 	%rd14, 0;
	@%p6 bra 	$L__BB1_16;
	and.b32  	%r12, %r11, 3;
	setp.lt.u32 	%p7, %r11, 4;
	mov.b32 	%r94, 0;
	mov.u32 	%r96, %r94;
	@%p7 bra 	$L__BB1_12;
	and.b32  	%r94, %r11, 2147483644;
	add.s32 	%r86, %r11, -2;
	mov.b32 	%r87, 0;
	mov.u32 	%r96, %r87;
$L__BB1_11:
	cvt.u32.u64 	%r56, %rd1;
	shr.u32 	%r57, %r56, %r87;
	and.b32  	%r58, %r57, 1;
	add.s32 	%r59, %r86, 1;
	shl.b32 	%r60, %r58, %r59;
	add.s32 	%r61, %r60, %r96;
	add.s32 	%r62, %r87, 1;
	shr.u32 	%r63, %r56, %r62;
	and.b32  	%r64, %r63, 1;
	add.s32 	%r65, %r86, -2;
	shl.b32 	%r66, %r64, %r86;
	add.s32 	%r67, %r66, %r61;
	add.s32 	%r68, %r87, 2;
	shr.u32 	%r69, %r56, %r68;
	and.b32  	%r70, %r69, 1;
	add.s32 	%r71, %r86, -1;
	shl.b32 	%r72, %r70, %r71;
	add.s32 	%r73, %r72, %r67;
	add.s32 	%r74, %r87, 3;
	shr.u32 	%r75, %r56, %r74;
	and.b32  	%r76, %r75, 1;
	shl.b32 	%r77, %r76, %r65;
	add.s32 	%r96, %r77, %r73;
	add.s32 	%r86, %r86, -4;
	add.s32 	%r87, %r87, 4;
	setp.ne.s32 	%p8, %r87, %r94;
	@%p8 bra 	$L__BB1_11;
$L__BB1_12:
	setp.eq.s32 	%p9, %r12, 0;
	@%p9 bra 	$L__BB1_15;
	sub.s32 	%r93, %r11, %r94;
	neg.s32 	%r92, %r12;
$L__BB1_14:
	.pragma "nounroll";
	cvt.u32.u64 	%r78, %rd1;
	shr.u32 	%r79, %r78, %r94;
	and.b32  	%r80, %r79, 1;
	add.s32 	%r93, %r93, -1;
	shl.b32 	%r81, %r80, %r93;
	add.s32 	%r96, %r81, %r96;
	add.s32 	%r94, %r94, 1;
	add.s32 	%r92, %r92, 1;
	setp.ne.s32 	%p10, %r92, 0;
	@%p10 bra 	$L__BB1_14;
$L__BB1_15:
	cvt.s64.s32 	%rd14, %r96;
$L__BB1_16:
	cvta.to.global.u64 	%rd8, %rd4;
	shl.b64 	%rd9, %rd1, 4;
	add.s64 	%rd10, %rd8, %rd9;
	ld.global.v2.f64 	{%fd45, %fd46}, [%rd10];
	cvta.to.global.u64 	%rd11, %rd6;
	shl.b64 	%rd12, %rd14, 4;
	add.s64 	%rd13, %rd11, %rd12;
	st.global.v2.f64 	[%rd13], {%fd45, %fd46};
$L__BB1_17:
	ret;

}
.func  (.param .align 16 .b8 func_retval0[16]) __internal_trig_reduction_slowpathd(
	.param .b64 __internal_trig_reduction_slowpathd_param_0
)
{
	.local .align 8 .b8 	__local_depot2[40];
	.reg .b64 	%SP;
	.reg .b64 	%SPL;
	.reg .pred 	%p<10>;
	.reg .b32 	%r<47>;
	.reg .b64 	%rd<74>;
	.reg .b64 	%fd<5>;

	mov.u64 	%SPL, __local_depot2;
	ld.param.f64 	%fd4, [__internal_trig_reduction_slowpathd_param_0];
	add.u64 	%rd1, %SPL, 0;
	{
	.reg .b32 %temp; 
	mov.b64 	{%temp, %r1}, %fd4;
	}
	shr.u32 	%r2, %r1, 20;
	and.b32  	%r3, %r2, 2047;
	setp.eq.s32 	%p1, %r3, 2047;
	mov.b32 	%r46, 0;
	@%p1 bra 	$L__BB2_9;
	add.s32 	%r20, %r3, -1024;
	mov.b64 	%rd20, %fd4;
	shl.b64 	%rd2, %rd20, 11;
	shr.u32 	%r4, %r20, 6;
	sub.s32 	%r45, 15, %r4;
	sub.s32 	%r21, 19, %r4;
	setp.lt.u32 	%p2, %r20, 128;
	selp.b32 	%r6, 18, %r21, %p2;
	setp.ge.s32 	%p3, %r45, %r6;
	mov.b64 	%rd70, 0;
	@%p3 bra 	$L__BB2_4;
	add.s32 	%r23, %r6, %r4;
	neg.s32 	%r43, %r23;
	or.b64  	%rd3, %rd2, -9223372036854775808;
	mov.b64 	%rd70, 0;
	mov.b32 	%r42, 0;
	mov.u64 	%rd25, __cudart_i2opi_d;
	mov.u32 	%r44, %r45;
$L__BB2_3:
	.pragma "nounroll";
	mul.wide.s32 	%rd22, %r42, 8;
	add.s64 	%rd23, %rd1, %rd22;
	mul.wide.s32 	%rd24, %r44, 8;
	add.s64 	%rd26, %rd25, %rd24;
	ld.global.nc.u64 	%rd27, [%rd26];
	{
	.reg .u32 %r0, %r1, %r2, %r3, %alo, %ahi, %blo, %bhi, %clo, %chi;
	mov.b64 	{%alo,%ahi}, %rd27;
	mov.b64 	{%blo,%bhi}, %rd3;
	mov.b64 	{%clo,%chi}, %rd70;
	mad.lo.cc.u32 	%r0, %alo, %blo, %clo;
	madc.hi.cc.u32 	%r1, %alo, %blo, %chi;
	madc.hi.u32 	%r2, %alo, %bhi, 0;
	mad.lo.cc.u32 	%r1, %alo, %bhi, %r1;
	madc.hi.cc.u32 	%r2, %ahi, %blo, %r2;
	madc.hi.u32 	%r3, %ahi, %bhi, 0;
	mad.lo.cc.u32 	%r1, %ahi, %blo, %r1;
	madc.lo.cc.u32 	%r2, %ahi, %bhi, %r2;
	addc.u32 	%r3, %r3, 0;
	mov.b64 	%rd28, {%r0,%r1};
	mov.b64 	%rd70, {%r2,%r3};
	}
	st.local.u64 	[%rd23], %rd28;
	add.s32 	%r44, %r44, 1;
	add.s32 	%r43, %r43, 1;
	add.s32 	%r42, %r42, 1;
	setp.ne.s32 	%p4, %r43, -15;
	mov.u32 	%r45, %r6;
	@%p4 bra 	$L__BB2_3;
$L__BB2_4:
	cvt.s64.s32 	%rd29, %r45;
	cvt.u64.u32 	%rd30, %r4;
	add.s64 	%rd31, %rd30, %rd29;
	shl.b64 	%rd32, %rd31, 3;
	add.s64 	%rd33, %rd1, %rd32;
	st.local.u64 	[%rd33+-120], %rd70;
	and.b32  	%r15, %r2, 63;
	ld.local.u64 	%rd72, [%rd1+16];
	ld.local.u64 	%rd71, [%rd1+24];
	setp.eq.s32 	%p5, %r15, 0;
	@%p5 bra 	$L__BB2_6;
	shl.b64 	%rd34, %rd71, %r15;
	shr.u64 	%rd35, %rd72, 1;
	xor.b32  	%r24, %r15, 63;
	shr.u64 	%rd36, %rd35, %r24;
	or.b64  	%rd71, %rd34, %rd36;
	ld.local.u64 	%rd37, [%rd1+8];
	shl.b64 	%rd38, %rd72, %r15;
	shr.u64 	%rd39, %rd37, 1;
	shr.u64 	%rd40, %rd39, %r24;
	or.b64  	%rd72, %rd38, %rd40;
$L__BB2_6:
	and.b32  	%r25, %r1, -2147483648;
	shr.u64 	%rd41, %rd71, 62;
	cvt.u32.u64 	%r26, %rd41;
	mov.b64 	{%r27, %r28}, %rd71;
	mov.b64 	{%r29, %r30}, %rd72;
	shf.l.wrap.b32 	%r31, %r30, %r27, 2;
	shf.l.wrap.b32 	%r32, %r27, %r28, 2;
	mov.b64 	%rd42, {%r31, %r32};
	shl.b64 	%rd43, %rd72, 2;
	shr.u64 	%rd44, %rd42, 63;
	cvt.u32.u64 	%r33, %rd44;
	add.s32 	%r34, %r33, %r26;
	setp.eq.s32 	%p6, %r25, 0;
	neg.s32 	%r35, %r34;
	selp.b32 	%r46, %r34, %r35, %p6;
	setp.gt.s64 	%p7, %rd42, -1;
	mov.b64 	%rd45, 0;
	{
	.reg .u32 %r0, %r1, %r2, %r3, %a0, %a1, %a2, %a3, %b0, %b1, %b2, %b3;
	mov.b64 	{%a0,%a1}, %rd45;
	mov.b64 	{%a2,%a3}, %rd45;
	mov.b64 	{%b0,%b1}, %rd43;
	mov.b64 	{%b2,%b3}, %rd42;
	sub.cc.u32 	%r0, %a0, %b0;
	subc.cc.u32 	%r1, %a1, %b1;
	subc.cc.u32 	%r2, %a2, %b2;
	subc.u32 	%r3, %a3, %b3;
	mov.b64 	%rd46, {%r0,%r1};
	mov.b64 	%rd47, {%r2,%r3};
	}
	xor.b32  	%r36, %r25, -2147483648;
	selp.b64 	%rd73, %rd42, %rd47, %p7;
	selp.b64 	%rd14, %rd43, %rd46, %p7;
	selp.b32 	%r17, %r25, %r36, %p7;
	clz.b64 	%r37, %rd73;
	cvt.u64.u32 	%rd15, %r37;
	setp.eq.s32 	%p8, %r37, 0;
	@%p8 bra 	$L__BB2_8;
	cvt.u32.u64 	%r38, %rd15;
	and.b32  	%r39, %r38, 63;
	shl.b64 	%rd48, %rd73, %r39;
	shr.u64 	%rd49, %rd14, 1;
	not.b32 	%r40, %r38;
	and.b32  	%r41, %r40, 63;
	shr.u64 	%rd50, %rd49, %r41;
	or.b64  	%rd73, %rd48, %rd50;
$L__BB2_8:
	mov.b64 	%rd51, -3958705157555305931;
	{
	.reg .u32 %r0, %r1, %r2, %r3, %alo, %ahi, %blo, %bhi;
	mov.b64 	{%alo,%ahi}, %rd73;
	mov.b64 	{%blo,%bhi}, %rd51;
	mul.lo.u32 	%r0, %alo, %blo;
	mul.hi.u32 	%r1, %alo, %blo;
	mad.lo.cc.u32 	%r1, %alo, %bhi, %r1;
	madc.hi.u32 	%r2, %alo, %bhi, 0;
	mad.lo.cc.u32 	%r1, %ahi, %blo, %r1;
	madc.hi.cc.u32 	%r2, %ahi, %blo, %r2;
	madc.hi.u32 	%r3, %ahi, %bhi, 0;
	mad.lo.cc.u32 	%r2, %ahi, %bhi, %r2;
	addc.u32 	%r3, %r3, 0;
	mov.b64 	%rd52, {%r0,%r1};
	mov.b64 	%rd53, {%r2,%r3};
	}
	setp.gt.s64 	%p9, %rd53, 0;
	{
	.reg .u32 %r0, %r1, %r2, %r3, %a0, %a1, %a2, %a3, %b0, %b1, %b2, %b3;
	mov.b64 	{%a0,%a1}, %rd52;
	mov.b64 	{%a2,%a3}, %rd53;
	mov.b64 	{%b0,%b1}, %rd52;
	mov.b64 	{%b2,%b3}, %rd53;
	add.cc.u32 	%r0, %a0, %b0;
	addc.cc.u32 	%r1, %a1, %b1;
	addc.cc.u32 	%r2, %a2, %b2;
	addc.u32 	%r3, %a3, %b3;
	mov.b64 	%rd54, {%r0,%r1};
	mov.b64 	%rd55, {%r2,%r3};
	}
	selp.b64 	%rd56, %rd55, %rd53, %p9;
	selp.s64 	%rd57, -1, 0, %p9;
	sub.s64 	%rd58, %rd57, %rd15;
	cvt.u64.u32 	%rd59, %r17;
	shl.b64 	%rd60, %rd59, 32;
	add.s64 	%rd61, %rd56, 1;
	shr.u64 	%rd62, %rd61, 10;
	add.s64 	%rd63, %rd62, 1;
	shr.u64 	%rd64, %rd63, 1;
	shl.b64 	%rd65, %rd58, 52;
	add.s64 	%rd66, %rd65, %rd64;
	add.s64 	%rd67, %rd66, 4602678819172646912;
	or.b64  	%rd68, %rd67, %rd60;
	mov.b64 	%fd4, %rd68;
$L__BB2_9:
	st.param.f64 	[func_retval0], %fd4;
	st.param.b32 	[func_retval0+8], %r46;
	ret;

}


// ===== COMPILED SASS (sm_100) =====

	.target	sm_100

	.elftype	@"ET_EXEC"


//--------------------- .note.nv.tkinfo           --------------------------
	.section	.note.nv.tkinfo,"",@"SHT_NOTE"
	.sectionflags	@"SHF_NOTE_NV_TKINFO"
	.tkinfo
        /*0018*/ 	.word	0x00000002
        /*0030*/ 	.string	""
        /*0030*/ 	.string	"ptxas"
        /*0030*/ 	.string	"Cuda compilation tools, release 13.0, V13.0.88"
        /*0030*/ 	.string	"Build cuda_13.0.r13.0/compiler.36424714_0"
        /*0030*/ 	.string	"-arch sm_100 -m 64 "



//--------------------- .note.nv.cuinfo           --------------------------
	.section	.note.nv.cuinfo,"",@"SHT_NOTE"
	.sectionflags	@"SHF_NOTE_NV_CUINFO"
        /*0018*/ 	.short	0x0002
        /*001a*/ 	.short	0x0064
        /*001c*/ 	.short	0x0082
	.zero		2


//--------------------- .nv.info                  --------------------------
	.section	.nv.info,"",@"SHT_CUDA_INFO"
	.align	4


	//----- nvinfo : EIATTR_REGCOUNT
	.align		4
        /*0000*/ 	.byte	0x04, 0x2f
        /*0002*/ 	.short	(.L_3 - .L_2)
	.align		4
.L_2:
        /*0004*/ 	.word	index@(_Z3fftP7double2l)
        /*0008*/ 	.word	0x00000020


	//----- nvinfo : EIATTR_FRAME_SIZE
	.align		4
.L_3:
        /*000c*/ 	.byte	0x04, 0x11
        /*000e*/ 	.short	(.L_5 - .L_4)
	.align		4
.L_4:
        /*0010*/ 	.word	index@($_Z3fftP7double2l$__internal_trig_reduction_slowpathd)
        /*0014*/ 	.word	0x00000028


	//----- nvinfo : EIATTR_FRAME_SIZE
	.align		4
.L_5:
        /*0018*/ 	.byte	0x04, 0x11
        /*001a*/ 	.short	(.L_7 - .L_6)
	.align		4
.L_6:
        /*001c*/ 	.word	index@($__internal_1_$__cuda_sm20_div_s64)
        /*0020*/ 	.word	0x00000028


	//----- nvinfo : EIATTR_FRAME_SIZE
	.align		4
.L_7:
        /*0024*/ 	.byte	0x04, 0x11
        /*0026*/ 	.short	(.L_9 - .L_8)
	.align		4
.L_8:
        /*0028*/ 	.word	index@($__internal_0_$__cuda_sm20_div_rn_f64_full)
        /*002c*/ 	.word	0x00000028


	//----- nvinfo : EIATTR_FRAME_SIZE
	.align		4
.L_9:
        /*0030*/ 	.byte	0x04, 0x11
        /*0032*/ 	.short	(.L_11 - .L_10)
	.align		4
.L_10:
        /*0034*/ 	.word	index@(_Z3fftP7double2l)
        /*0038*/ 	.word	0x00000028


	//----- nvinfo : EIATTR_REGCOUNT
	.align		4
.L_11:
        /*003c*/ 	.byte	0x04, 0x2f
        /*003e*/ 	.short	(.L_13 - .L_12)
	.align		4
.L_12:
        /*0040*/ 	.word	index@(_Z16bit_reverse_copyP7double2lS0_)
        /*0044*/ 	.word	0x00000016


	//----- nvinfo : EIATTR_FRAME_SIZE
	.align		4
.L_13:
        /*0048*/ 	.byte	0x04, 0x11
        /*004a*/ 	.short	(.L_15 - .L_14)
	.align		4
.L_14:
        /*004c*/ 	.word	index@(_Z16bit_reverse_copyP7double2lS0_)
        /*0050*/ 	.word	0x00000000


	//----- nvinfo : EIATTR_MIN_STACK_SIZE
	.align		4
.L_15:
        /*0054*/ 	.byte	0x04, 0x12
        /*0056*/ 	.short	(.L_17 - .L_16)
	.align		4
.L_16:
        /*0058*/ 	.word	index@(_Z16bit_reverse_copyP7double2lS0_)
        /*005c*/ 	.word	0x00000000


	//----- nvinfo : EIATTR_MIN_STACK_SIZE
	.align		4
.L_17:
        /*0060*/ 	.byte	0x04, 0x12
        /*0062*/ 	.short	(.L_19 - .L_18)
	.align		4
.L_18:
        /*0064*/ 	.word	index@(_Z3fftP7double2l)
        /*0068*/ 	.word	0x00000028
.L_19:


//--------------------- .nv.compat                --------------------------
	.section	.nv.compat,"",@"SHT_CUDA_COMPAT_INFO"
	.align	4
        /*0000*/ 	.byte	0x02, 0x09, 0x00, 0x00, 0x02, 0x02, 0x01, 0x00, 0x02, 0x05, 0x05, 0x00, 0x03, 0x07, 0x01, 0x01
        /*0010*/ 	.byte	0x02, 0x03, 0x00, 0x00, 0x02, 0x06, 0x01, 0x00, 0x04, 0x0b, 0x08, 0x00, 0x01, 0x00, 0x00, 0x00
        /*0020*/ 	.byte	0x00, 0x00, 0x00, 0x00


//--------------------- .nv.info._Z16bit_reverse_copyP7double2lS0_ --------------------------
	.section	.nv.info._Z16bit_reverse_copyP7double2lS0_,"",@"SHT_CUDA_INFO"
	.sectionflags	@""
	.align	4


	//----- nvinfo : EIATTR_CUDA_API_VERSION
	.align		4
        /*0000*/ 	.byte	0x04, 0x37
        /*0002*/ 	.short	(.L_21 - .L_20)
.L_20:
        /*0004*/ 	.word	0x00000082


	//----- nvinfo : EIATTR_KPARAM_INFO
	.align		4
.L_21:
        /*0008*/ 	.byte	0x04, 0x17
        /*000a*/ 	.short	(.L_23 - .L_22)
.L_22:
        /*000c*/ 	.word	0x00000000
        /*0010*/ 	.short	0x0002
        /*0012*/ 	.short	0x0010
        /*0014*/ 	.byte	0x00, 0xf5, 0x21, 0x00


	//----- nvinfo : EIATTR_KPARAM_INFO
	.align		4
.L_23:
        /*0018*/ 	.byte	0x04, 0x17
        /*001a*/ 	.short	(.L_25 - .L_24)
.L_24:
        /*001c*/ 	.word	0x00000000
        /*0020*/ 	.short	0x0001
        /*0022*/ 	.short	0x0008
        /*0024*/ 	.byte	0x00, 0xf0, 0x21, 0x00


	//----- nvinfo : EIATTR_KPARAM_INFO
	.align		4
.L_25:
        /*0028*/ 	.byte	0x04, 0x17
        /*002a*/ 	.short	(.L_27 - .L_26)
.L_26:
        /*002c*/ 	.word	0x00000000
        /*0030*/ 	.short	0x0000
        /*0032*/ 	.short	0x0000
        /*0034*/ 	.byte	0x00, 0xf5, 0x21, 0x00


	//----- nvinfo : EIATTR_SPARSE_MMA_MASK
	.align		4
.L_27:
        /*0038*/ 	.byte	0x03, 0x50
        /*003a*/ 	.short	0x0000


	//----- nvinfo : EIATTR_MAXREG_COUNT
	.align		4
        /*003c*/ 	.byte	0x03, 0x1b
        /*003e*/ 	.short	0x00ff


	//----- nvinfo : EIATTR_MERCURY_ISA_VERSION
	.align		4
        /*0040*/ 	.byte	0x03, 0x5f
        /*0042*/ 	.short	0x0101


	//----- nvinfo : EIATTR_VRC_CTA_INIT_COUNT
	.align		4
        /*0044*/ 	.byte	0x02, 0x4a
	.zero		1
	.zero		1


	//----- nvinfo : EIATTR_EXIT_INSTR_OFFSETS
	.align		4
        /*0048*/ 	.byte	0x04, 0x1c
        /*004a*/ 	.short	(.L_29 - .L_28)


	//   ....[0]....
.L_28:
        /*004c*/ 	.word	0x00000090


	//   ....[1]....
        /*0050*/ 	.word	0x00000a00


	//----- nvinfo : EIATTR_CBANK_PARAM_SIZE
	.align		4
.L_29:
        /*0054*/ 	.byte	0x03, 0x19
        /*0056*/ 	.short	0x0018


	//----- nvinfo : EIATTR_PARAM_CBANK
	.align		4
        /*0058*/ 	.byte	0x04, 0x0a
        /*005a*/ 	.short	(.L_31 - .L_30)
	.align		4
.L_30:
        /*005c*/ 	.word	index@(.nv.constant0._Z16bit_reverse_copyP7double2lS0_)
        /*0060*/ 	.short	0x0380
        /*0062*/ 	.short	0x0018


	//----- nvinfo : EIATTR_SW_WAR
	.align		4
.L_31:
        /*0064*/ 	.byte	0x04, 0x36
        /*0066*/ 	.short	(.L_33 - .L_32)
.L_32:
        /*0068*/ 	.word	0x00000008
.L_33:


//--------------------- .nv.info._Z3fftP7double2l --------------------------
	.section	.nv.info._Z3fftP7double2l,"",@"SHT_CUDA_INFO"
	.sectionflags	@""
	.align	4


	//----- nvinfo : EIATTR_CUDA_API_VERSION
	.align		4
        /*0000*/ 	.byte	0x04, 0x37
        /*0002*/ 	.short	(.L_35 - .L_34)
.L_34:
        /*0004*/ 	.word	0x00000082


	//----- nvinfo : EIATTR_KPARAM_INFO
	.align		4
.L_35:
        /*0008*/ 	.byte	0x04, 0x17
        /*000a*/ 	.short	(.L_37 - .L_36)
.L_36:
        /*000c*/ 	.word	0x00000000
        /*0010*/ 	.short	0x0001
        /*0012*/ 	.short	0x0008
        /*0014*/ 	.byte	0x00, 0xf0, 0x21, 0x00


	//----- nvinfo : EIATTR_KPARAM_INFO
	.align		4
.L_37:
        /*0018*/ 	.byte	0x04, 0x17
        /*001a*/ 	.short	(.L_39 - .L_38)
.L_38:
        /*001c*/ 	.word	0x00000000
        /*0020*/ 	.short	0x0000
        /*0022*/ 	.short	0x0000
        /*0024*/ 	.byte	0x00, 0xf5, 0x21, 0x00


	//----- nvinfo : EIATTR_SPARSE_MMA_MASK
	.align		4
.L_39:
        /*0028*/ 	.byte	0x03, 0x50
        /*002a*/ 	.short	0x0000


	//----- nvinfo : EIATTR_MAXREG_COUNT
	.align		4
        /*002c*/ 	.byte	0x03, 0x1b
        /*002e*/ 	.short	0x00ff


	//----- nvinfo : EIATTR_MERCURY_ISA_VERSION
	.align		4
        /*0030*/ 	.byte	0x03, 0x5f
        /*0032*/ 	.short	0x0101


	//----- nvinfo : EIATTR_VRC_CTA_INIT_COUNT
	.align		4
        /*0034*/ 	.byte	0x02, 0x4a
	.zero		1
	.zero		1


	//----- nvinfo : EIATTR_EXIT_INSTR_OFFSETS
	.align		4
        /*0038*/ 	.byte	0x04, 0x1c
        /*003a*/ 	.short	(.L_41 - .L_40)


	//   ....[0]....
.L_40:
        /*003c*/ 	.word	0x00000d40


	//----- nvinfo : EIATTR_CRS_STACK_SIZE
	.align		4
.L_41:
        /*0040*/ 	.byte	0x04, 0x1e
        /*0042*/ 	.short	(.L_43 - .L_42)
.L_42:
        /*0044*/ 	.word	0x00000000


	//----- nvinfo : EIATTR_CBANK_PARAM_SIZE
	.align		4
.L_43:
        /*0048*/ 	.byte	0x03, 0x19
        /*004a*/ 	.short	0x0010


	//----- nvinfo : EIATTR_PARAM_CBANK
	.align		4
        /*004c*/ 	.byte	0x04, 0x0a
        /*004e*/ 	.short	(.L_45 - .L_44)
	.align		4
.L_44:
        /*0050*/ 	.word	index@(.nv.constant0._Z3fftP7double2l)
        /*0054*/ 	.short	0x0380
        /*0056*/ 	.short	0x0010


	//----- nvinfo : EIATTR_SW_WAR
	.align		4
.L_45:
        /*0058*/ 	.byte	0x04, 0x36
        /*005a*/ 	.short	(.L_47 - .L_46)
.L_46:
        /*005c*/ 	.word	0x00000008
.L_47:


//--------------------- .nv.callgraph             --------------------------
	.section	.nv.callgraph,"",@"SHT_CUDA_CALLGRAPH"
	.align	4
	.sectionentsize	8
	.align		4
        /*0000*/ 	.word	0x00000000
	.align		4
        /*0004*/ 	.word	0xffffffff
	.align		4
        /*0008*/ 	.word	0x00000000
	.align		4
        /*000c*/ 	.word	0xfffffffe
	.align		4
        /*0010*/ 	.word	0x00000000
	.align		4
        /*0014*/ 	.word	0xfffffffd
	.align		4
        /*0018*/ 	.word	0x00000000
	.align		4
        /*001c*/ 	.word	0xfffffffc


//--------------------- .nv.constant4             --------------------------
	.section	.nv.constant4,"a",@progbits
	.align	8
	.align		8
.nv.constant4:
        /*0000*/ 	.dword	__cudart_i2opi_d
	.align		8
        /*0008*/ 	.dword	__cudart_sin_cos_coeffs


//--------------------- .text._Z16bit_reverse_copyP7double2lS0_ --------------------------
	.section	.text._Z16bit_reverse_copyP7double2lS0_,"ax",@progbits
	.align	128
        .global         _Z16bit_reverse_copyP7double2lS0_
        .type           _Z16bit_reverse_copyP7double2lS0_,@function
        .size           _Z16bit_reverse_copyP7double2lS0_,(.L_x_31 - _Z16bit_reverse_copyP7double2lS0_)
        .other          _Z16bit_reverse_copyP7double2lS0_,@"STO_CUDA_ENTRY STV_DEFAULT"
_Z16bit_reverse_copyP7double2lS0_:
.text._Z16bit_reverse_copyP7double2lS0_:
[----:B------:R-:W-:Y:S01]  /*0000*/  LDC R1, c[0x0][0x37c] ;  /* 0x0000df00ff017b82 */ /* 0x000fe20000000800 */
[----:B------:R-:W0:Y:S07]  /*0010*/  S2R R3, SR_TID.X ;  /* 0x0000000000037919 */ /* 0x000e2e0000002100 */
[----:B------:R-:W0:Y:S01]  /*0020*/  S2UR UR4, SR_CTAID.X ;  /* 0x00000000000479c3 */ /* 0x000e220000002500 */
[----:B------:R-:W1:Y:S07]  /*0030*/  LDCU.64 UR6, c[0x0][0x388] ;  /* 0x00007100ff0677ac */ /* 0x000e6e0008000a00 */
[----:B------:R-:W0:Y:S02]  /*0040*/  LDC R0, c[0x0][0x360] ;  /* 0x0000d800ff007b82 */ /* 0x000e240000000800 */
[----:B0-----:R-:W-:-:S05]  /*0050*/  IMAD R0, R0, UR4, R3 ;  /* 0x0000000400007c24 */ /* 0x001fca000f8e0203 */
[----:B-1----:R-:W-:Y:S02]  /*0060*/  ISETP.GT.U32.AND P0, PT, R0, UR6, PT ;  /* 0x0000000600007c0c */ /* 0x002fe4000bf04070 */
[----:B------:R-:W-:-:S04]  /*0070*/  SHF.R.S32.HI R3, RZ, 0x1f, R0 ;  /* 0x0000001fff037819 */ /* 0x000fc80000011400 */
[----:B------:R-:W-:-:S13]  /*0080*/  ISETP.GT.AND.EX P0, PT, R3, UR7, PT, P0 ;  /* 0x0000000703007c0c */ /* 0x000fda000bf04300 */
[----:B------:R-:W-:Y:S05]  /*0090*/  @P0 EXIT ;  /* 0x000000000000094d */ /* 0x000fea0003800000 */
[----:B------:R-:W0:Y:S02]  /*00a0*/  LDCU.64 UR4, c[0x0][0x388] ;  /* 0x00007100ff0477ac */ /* 0x000e240008000a00 */
[----:B0-----:R-:W0:Y:S02]  /*00b0*/  I2F.F64.S64 R4, UR4 ;  /* 0x0000000400047d12 */ /* 0x001e240008301c00 */
[----:B0-----:R-:W-:Y:S01]  /*00c0*/  ISETP.GT.AND P0, PT, R5, 0xfffff, PT ;  /* 0x000fffff0500780c */ /* 0x001fe20003f04270 */
[----:B------:R-:W-:Y:S02]  /*00d0*/  IMAD.MOV.U32 R6, RZ, RZ, R4 ;  /* 0x000000ffff067224 */ /* 0x000fe400078e0004 */
[----:B------:R-:W-:-:S10]  /*00e0*/  IMAD.MOV.U32 R7, RZ, RZ, R5 ;  /* 0x000000ffff077224 */ /* 0x000fd400078e0005 */
[----:B------:R-:W-:-:S10]  /*00f0*/  @!P0 DMUL R6, R6, 1.80143985094819840000e+16 ;  /* 0x4350000006068828 */ /* 0x000fd40000000000 */
[----:B------:R-:W-:Y:S02]  /*0100*/  @!P0 IMAD.MOV.U32 R5, RZ, RZ, R7 ;  /* 0x000000ffff058224 */ /* 0x000fe400078e0007 */
[----:B------:R-:W-:Y:S02]  /*0110*/  @!P0 IMAD.MOV.U32 R4, RZ, RZ, R6 ;  /* 0x000000ffff048224 */ /* 0x000fe400078e0006 */
[----:B------:R-:W-:-:S05]  /*0120*/  VIADD R2, R5, 0xffffffff ;  /* 0xffffffff05027836 */ /* 0x000fca0000000000 */
[----:B------:R-:W-:Y:S01]  /*0130*/  ISETP.GT.U32.AND P1, PT, R2, 0x7feffffe, PT ;  /* 0x7feffffe0200780c */ /* 0x000fe20003f24070 */
[----:B------:R-:W-:Y:S02]  /*0140*/  IMAD.MOV.U32 R2, RZ, RZ, -0x3ff ;  /* 0xfffffc01ff027424 */ /* 0x000fe400078e00ff */
[----:B------:R-:W-:-:S10]  /*0150*/  @!P0 IMAD.MOV.U32 R2, RZ, RZ, -0x435 ;  /* 0xfffffbcbff028424 */ /* 0x000fd400078e00ff */
[----:B------:R-:W-:Y:S05]  /*0160*/  @P1 BRA `(.L_x_0) ;  /* 0x0000000400041947 */ /* 0x000fea0003800000 */
[----:B------:R-:W-:Y:S01]  /*0170*/  LOP3.LUT R6, R5, 0xfffff, RZ, 0xc0, !PT ;  /* 0x000fffff05067812 */ /* 0x000fe200078ec0ff */
[----:B------:R-:W-:Y:S01]  /*0180*/  IMAD.MOV.U32 R8, RZ, RZ, RZ ;  /* 0x000000ffff087224 */ /* 0x000fe200078e00ff */
[----:B------:R-:W-:Y:S01]  /*0190*/  UMOV UR4, 0x3ae80f1e ;  /* 0x3ae80f1e00047882 */ /* 0x000fe20000000000 */
[----:B------:R-:W-:Y:S01]  /*01a0*/  IMAD.MOV.U32 R16, RZ, RZ, -0x748574fc ;  /* 0x8b7a8b04ff107424 */ /* 0x000fe200078e00ff */
[----:B------:R-:W-:Y:S01]  /*01b0*/  LOP3.LUT R7, R6, 0x3ff00000, RZ, 0xfc, !PT ;  /* 0x3ff0000006077812 */ /* 0x000fe200078efcff */
[----:B------:R-:W-:Y:S01]  /*01c0*/  IMAD.MOV.U32 R6, RZ, RZ, R4 ;  /* 0x000000ffff067224 */ /* 0x000fe200078e0004 */
[----:B------:R-:W-:Y:S01]  /*01d0*/  UMOV UR5, 0x3eb1380b ;  /* 0x3eb1380b00057882 */ /* 0x000fe20000000000 */
[----:B------:R-:W-:Y:S01]  /*01e0*/  IMAD.MOV.U32 R17, RZ, RZ, 0x3ed0ee25 ;  /* 0x3ed0ee25ff117424 */ /* 0x000fe200078e00ff */
[----:B------:R-:W-:Y:S01]  /*01f0*/  ISETP.GE.U32.AND P0, PT, R7, 0x3ff6a09f, PT ;  /* 0x3ff6a09f0700780c */ /* 0x000fe20003f06070 */
[----:B------:R-:W-:Y:S01]  /*0200*/  IMAD.MOV.U32 R19, RZ, RZ, 0x43300000 ;  /* 0x43300000ff137424 */ /* 0x000fe200078e00ff */
[----:B------:R-:W-:Y:S01]  /*0210*/  LEA.HI R2, R5, R2, RZ, 0xc ;  /* 0x0000000205027211 */ /* 0x000fe200078f60ff */
[----:B------:R-:W-:Y:S01]  /*0220*/  UMOV UR6, 0x80000000 ;  /* 0x8000000000067882 */ /* 0x000fe20000000000 */
[----:B------:R-:W-:-:S09]  /*0230*/  UMOV UR7, 0x43300000 ;  /* 0x4330000000077882 */ /* 0x000fd20000000000 */
[----:B------:R-:W-:Y:S02]  /*0240*/  @P0 VIADD R9, R7, 0xfff00000 ;  /* 0xfff0000007090836 */ /* 0x000fe40000000000 */
[----:B------:R-:W-:Y:S02]  /*0250*/  @P0 VIADD R2, R2, 0x1 ;  /* 0x0000000102020836 */ /* 0x000fe40000000000 */
[----:B------:R-:W-:-:S03]  /*0260*/  @P0 IMAD.MOV.U32 R7, RZ, RZ, R9 ;  /* 0x000000ffff070224 */ /* 0x000fc600078e0009 */
[----:B------:R-:W-:-:S03]  /*0270*/  LOP3.LUT R18, R2, 0x80000000, RZ, 0x3c, !PT ;  /* 0x8000000002127812 */ /* 0x000fc600078e3cff */
[C---:B------:R-:W-:Y:S02]  /*0280*/  DADD R14, R6.reuse, 1 ;  /* 0x3ff00000060e7429 */ /* 0x040fe40000000000 */
[----:B------:R-:W-:-:S04]  /*0290*/  DADD R6, R6, -1 ;  /* 0xbff0000006067429 */ /* 0x000fc80000000000 */
[----:B------:R-:W0:Y:S02]  /*02a0*/  MUFU.RCP64H R9, R15 ;  /* 0x0000000f00097308 */ /* 0x000e240000001800 */
[----:B0-----:R-:W-:-:S08]  /*02b0*/  DFMA R10, -R14, R8, 1 ;  /* 0x3ff000000e0a742b */ /* 0x001fd00000000108 */
[----:B------:R-:W-:-:S08]  /*02c0*/  DFMA R10, R10, R10, R10 ;  /* 0x0000000a0a0a722b */ /* 0x000fd0000000000a */
[----:B------:R-:W-:-:S08]  /*02d0*/  DFMA R8, R8, R10, R8 ;  /* 0x0000000a0808722b */ /* 0x000fd00000000008 */
[----:B------:R-:W-:-:S08]  /*02e0*/  DMUL R10, R6, R8 ;  /* 0x00000008060a7228 */ /* 0x000fd00000000000 */
[----:B------:R-:W-:-:S08]  /*02f0*/  DFMA R10, R6, R8, R10 ;  /* 0x00000008060a722b */ /* 0x000fd0000000000a */
[----:B------:R-:W-:Y:S02]  /*0300*/  DMUL R12, R10, R10 ;  /* 0x0000000a0a0c7228 */ /* 0x000fe40000000000 */
[----:B------:R-:W-:-:S06]  /*0310*/  DADD R4, R6, -R10 ;  /* 0x0000000006047229 */ /* 0x000fcc000000080a */
[----:B------:R-:W-:Y:S01]  /*0320*/  DFMA R14, R12, UR4, R16 ;  /* 0x000000040c0e7c2b */ /* 0x000fe20008000010 */
[----:B------:R-:W-:Y:S01]  /*0330*/  UMOV UR4, 0x9f02676f ;  /* 0x9f02676f00047882 */ /* 0x000fe20000000000 */
[----:B------:R-:W-:Y:S01]  /*0340*/  UMOV UR5, 0x3ef3b266 ;  /* 0x3ef3b26600057882 */ /* 0x000fe20000000000 */
[----:B------:R-:W-:Y:S02]  /*0350*/  DADD R16, R4, R4 ;  /* 0x0000000004107229 */ /* 0x000fe40000000004 */
[----:B------:R-:W-:Y:S01]  /*0360*/  DADD R4, R18, -UR6 ;  /* 0x8000000612047e29 */ /* 0x000fe20008000000 */
[----:B------:R-:W-:Y:S01]  /*0370*/  UMOV UR6, 0xfefa39ef ;  /* 0xfefa39ef00067882 */ /* 0x000fe20000000000 */
[----:B------:R-:W-:Y:S01]  /*0380*/  UMOV UR7, 0x3fe62e42 ;  /* 0x3fe62e4200077882 */ /* 0x000fe20000000000 */
[----:B------:R-:W-:Y:S01]  /*0390*/  DFMA R14, R12, R14, UR4 ;  /* 0x000000040c0e7e2b */ /* 0x000fe2000800000e */
[----:B------:R-:W-:Y:S01]  /*03a0*/  UMOV UR4, 0xa9ab0956 ;  /* 0xa9ab095600047882 */ /* 0x000fe20000000000 */
[----:B------:R-:W-:Y:S01]  /*03b0*/  UMOV UR5, 0x3f1745cb ;  /* 0x3f1745cb00057882 */ /* 0x000fe20000000000 */
[----:B------:R-:W-:-:S02]  /*03c0*/  DFMA R16, R6, -R10, R16 ;  /* 0x8000000a0610722b */ /* 0x000fc40000000010 */
[----:B------:R-:W-:-:S03]  /*03d0*/  DFMA R6, R4, UR6, R10 ;  /* 0x0000000604067c2b */ /* 0x000fc6000800000a */
[----:B------:R-:W-:Y:S01]  /*03e0*/  DFMA R14, R12, R14, UR4 ;  /* 0x000000040c0e7e2b */ /* 0x000fe2000800000e */
[----:B------:R-:W-:Y:S01]  /*03f0*/  UMOV UR4, 0x2d1b5154 ;  /* 0x2d1b515400047882 */ /* 0x000fe20000000000 */
[----:B------:R-:W-:Y:S01]  /*0400*/  UMOV UR5, 0x3f3c71c7 ;  /* 0x3f3c71c700057882 */ /* 0x000fe20000000000 */
[----:B------:R-:W-:-:S05]  /*0410*/  DMUL R16, R8, R16 ;  /* 0x0000001008107228 */ /* 0x000fca0000000000 */
[----:B------:R-:W-:Y:S01]  /*0420*/  DFMA R14, R12, R14, UR4 ;  /* 0x000000040c0e7e2b */ /* 0x000fe2000800000e */
[----:B------:R-:W-:Y:S01]  /*0430*/  UMOV UR4, 0x923be72d ;  /* 0x923be72d00047882 */ /* 0x000fe20000000000 */
[----:B------:R-:W-:-:S06]  /*0440*/  UMOV UR5, 0x3f624924 ;  /* 0x3f62492400057882 */ /* 0x000fcc0000000000 */
        /* <DEDUP_REMOVED lines=8> */
[----:B------:R-:W-:Y:S02]  /*04d0*/  UMOV UR5, 0x3fe62e42 ;  /* 0x3fe62e4200057882 */ /* 0x000fe40000000000 */
[----:B------:R-:W-:Y:S01]  /*04e0*/  DFMA R18, R4, -UR4, R6 ;  /* 0x8000000404127c2b */ /* 0x000fe20008000006 */
[----:B------:R-:W-:Y:S01]  /*04f0*/  UMOV UR4, 0x3b39803f ;  /* 0x3b39803f00047882 */ /* 0x000fe20000000000 */
[----:B------:R-:W-:Y:S02]  /*0500*/  UMOV UR5, 0x3c7abc9e ;  /* 0x3c7abc9e00057882 */ /* 0x000fe40000000000 */
[----:B------:R-:W-:-:S04]  /*0510*/  DMUL R14, R12, R14 ;  /* 0x0000000e0c0e7228 */ /* 0x000fc80000000000 */
[----:B------:R-:W-:-:S04]  /*0520*/  DADD R18, -R10, R18 ;  /* 0x000000000a127229 */ /* 0x000fc80000000112 */
[----:B------:R-:W-:-:S08]  /*0530*/  DFMA R14, R10, R14, R16 ;  /* 0x0000000e0a0e722b */ /* 0x000fd00000000010 */
[----:B------:R-:W-:-:S08]  /*0540*/  DADD R14, R14, -R18 ;  /* 0x000000000e0e7229 */ /* 0x000fd00000000812 */
[----:B------:R-:W-:-:S08]  /*0550*/  DFMA R14, R4, UR4, R14 ;  /* 0x00000004040e7c2b */ /* 0x000fd0000800000e */
[----:B------:R-:W-:Y:S01]  /*0560*/  DADD R6, R6, R14 ;  /* 0x0000000006067229 */ /* 0x000fe2000000000e */
[----:B------:R-:W-:Y:S10]  /*0570*/  BRA `(.L_x_1) ;  /* 0x0000000000187947 */ /* 0x000ff40003800000 */
.L_x_0:
[----:B------:R-:W-:Y:S01]  /*0580*/  IMAD.MOV.U32 R4, RZ, RZ, 0x0 ;  /* 0x00000000ff047424 */ /* 0x000fe200078e00ff */
[----:B------:R-:W-:Y:S01]  /*0590*/  LOP3.LUT P0, RZ, R7, 0x7fffffff, RZ, 0xc0, !PT ;  /* 0x7fffffff07ff7812 */ /* 0x000fe2000780c0ff */
[----:B------:R-:W-:-:S06]  /*05a0*/  IMAD.MOV.U32 R5, RZ, RZ, 0x7ff00000 ;  /* 0x7ff00000ff057424 */ /* 0x000fcc00078e00ff */
[----:B------:R-:W-:-:S10]  /*05b0*/  DFMA R4, R6, R4, +INF ;  /* 0x7ff000000604742b */ /* 0x000fd40000000004 */
[----:B------:R-:W-:Y:S02]  /*05c0*/  FSEL R6, R4, RZ, P0 ;  /* 0x000000ff04067208 */ /* 0x000fe40000000000 */
[----:B------:R-:W-:-:S07]  /*05d0*/  FSEL R7, R5, -QNAN , P0 ;  /* 0xfff0000005077808 */ /* 0x000fce0000000000 */
.L_x_1:
[----:B------:R-:W-:Y:S01]  /*05e0*/  UMOV UR4, 0xffda0d24 ;  /* 0xffda0d2400047882 */ /* 0x000fe20000000000 */
[----:B------:R-:W-:Y:S01]  /*05f0*/  UMOV UR5, 0x3c7777d0 ;  /* 0x3c7777d000057882 */ /* 0x000fe20000000000 */
[----:B------:R-:W0:Y:S01]  /*0600*/  LDCU.64 UR8, c[0x0][0x358] ;  /* 0x00006b00ff0877ac */ /* 0x000e220008000a00 */
[----:B------:R-:W-:Y:S01]  /*0610*/  DMUL R4, R6, UR4 ;  /* 0x0000000406047c28 */ /* 0x000fe20008000000 */
[----:B------:R-:W-:Y:S01]  /*0620*/  UMOV UR4, 0x652b82fe ;  /* 0x652b82fe00047882 */ /* 0x000fe20000000000 */
[----:B------:R-:W-:-:S06]  /*0630*/  UMOV UR5, 0x3ff71547 ;  /* 0x3ff7154700057882 */ /* 0x000fcc0000000000 */
[----:B------:R-:W-:Y:S01]  /*0640*/  DFMA R4, R6, UR4, R4 ;  /* 0x0000000406047c2b */ /* 0x000fe20008000004 */
[----:B------:R-:W-:-:S05]  /*0650*/  CS2R R6, SRZ ;  /* 0x0000000000067805 */ /* 0x000fca000001ff00 */
[----:B------:R-:W1:Y:S02]  /*0660*/  F2I.F64.TRUNC R12, R4 ;  /* 0x00000004000c7311 */ /* 0x000e64000030d100 */
[----:B-1----:R-:W-:-:S13]  /*0670*/  ISETP.GE.AND P0, PT, R12, 0x1, PT ;  /* 0x000000010c00780c */ /* 0x002fda0003f06270 */
[----:B0-----:R-:W-:Y:S05]  /*0680*/  @!P0 BRA `(.L_x_2) ;  /* 0x0000000000bc8947 */ /* 0x001fea0003800000 */
[C---:B------:R-:W-:Y:S01]  /*0690*/  ISETP.GE.U32.AND P1, PT, R12.reuse, 0x4, PT ;  /* 0x000000040c00780c */ /* 0x040fe20003f26070 */
[----:B------:R-:W-:Y:S01]  /*06a0*/  IMAD.MOV.U32 R5, RZ, RZ, RZ ;  /* 0x000000ffff057224 */ /* 0x000fe200078e00ff */
[----:B------:R-:W-:Y:S01]  /*06b0*/  LOP3.LUT R14, R12, 0x3, RZ, 0xc0, !PT ;  /* 0x000000030c0e7812 */ /* 0x000fe200078ec0ff */
[----:B------:R-:W-:-:S03]  /*06c0*/  IMAD.MOV.U32 R6, RZ, RZ, RZ ;  /* 0x000000ffff067224 */ /* 0x000fc600078e00ff */
[----:B------:R-:W-:-:S07]  /*06d0*/  ISETP.NE.AND P0, PT, R14, RZ, PT ;  /* 0x000000ff0e00720c */ /* 0x000fce0003f05270 */
[----:B------:R-:W-:Y:S06]  /*06e0*/  @!P1 BRA `(.L_x_3) ;  /* 0x0000000000709947 */ /* 0x000fec0003800000 */
[C---:B------:R-:W-:Y:S01]  /*06f0*/  LOP3.LUT R5, R12.reuse, 0x7ffffffc, RZ, 0xc0, !PT ;  /* 0x7ffffffc0c057812 */ /* 0x040fe200078ec0ff */
[----:B------:R-:W-:Y:S01]  /*0700*/  VIADD R2, R12, 0xfffffffe ;  /* 0xfffffffe0c027836 */ /* 0x000fe20000000000 */
[----:B------:R-:W-:Y:S01]  /*0710*/  UMOV UR4, URZ ;  /* 0x000000ff00047c82 */ /* 0x000fe20008000000 */
[----:B------:R-:W-:-:S07]  /*0720*/  IMAD.MOV.U32 R6, RZ, RZ, RZ ;  /* 0x000000ffff067224 */ /* 0x000fce00078e00ff */
.L_x_4:
[--C-:B------:R-:W-:Y:S01]  /*0730*/  SHF.R.U32.HI R4, RZ, UR4, R0.reuse ;  /* 0x00000004ff047c19 */ /* 0x100fe20008011600 */
[----:B------:R-:W-:Y:S01]  /*0740*/  UIADD3 UR5, UPT, UPT, UR4, 0x1, URZ ;  /* 0x0000000104057890 */ /* 0x000fe2000fffe0ff */
[----:B------:R-:W-:Y:S01]  /*0750*/  VIADD R7, R2, 0x1 ;  /* 0x0000000102077836 */ /* 0x000fe20000000000 */
[----:B------:R-:W-:Y:S01]  /*0760*/  UIADD3 UR6, UPT, UPT, UR4, 0x2, URZ ;  /* 0x0000000204067890 */ /* 0x000fe2000fffe0ff */
[----:B------:R-:W-:Y:S01]  /*0770*/  LOP3.LUT R4, R4, 0x1, RZ, 0xc0, !PT ;  /* 0x0000000104047812 */ /* 0x000fe200078ec0ff */
[----:B------:R-:W-:Y:S01]  /*0780*/  UIADD3 UR7, UPT, UPT, UR4, 0x3, URZ ;  /* 0x0000000304077890 */ /* 0x000fe2000fffe0ff */
[----:B------:R-:W-:Y:S01]  /*0790*/  VIADD R11, R2, 0xffffffff ;  /* 0xffffffff020b7836 */ /* 0x000fe20000000000 */
[----:B------:R-:W-:Y:S01]  /*07a0*/  UIADD3 UR4, UPT, UPT, UR4, 0x4, URZ ;  /* 0x0000000404047890 */ /* 0x000fe2000fffe0ff */
[----:B------:R-:W-:Y:S02]  /*07b0*/  SHF.L.U32 R7, R4, R7, RZ ;  /* 0x0000000704077219 */ /* 0x000fe400000006ff */
[----:B------:R-:W-:-:S02]  /*07c0*/  SHF.R.U32.HI R4, RZ, UR5, R0 ;  /* 0x00000005ff047c19 */ /* 0x000fc40008011600 */
[--C-:B------:R-:W-:Y:S02]  /*07d0*/  SHF.R.U32.HI R8, RZ, UR6, R0.reuse ;  /* 0x00000006ff087c19 */ /* 0x100fe40008011600 */
[----:B------:R-:W-:Y:S02]  /*07e0*/  ISETP.NE.AND P1, PT, R5, UR4, PT ;  /* 0x0000000405007c0c */ /* 0x000fe4000bf25270 */
[----:B------:R-:W-:Y:S02]  /*07f0*/  SHF.R.U32.HI R10, RZ, UR7, R0 ;  /* 0x00000007ff0a7c19 */ /* 0x000fe40008011600 */
[----:B------:R-:W-:Y:S01]  /*0800*/  LOP3.LUT R9, R4, 0x1, RZ, 0xc0, !PT ;  /* 0x0000000104097812 */ /* 0x000fe200078ec0ff */
[----:B------:R-:W-:Y:S01]  /*0810*/  VIADD R4, R2, 0xfffffffe ;  /* 0xfffffffe02047836 */ /* 0x000fe20000000000 */
[----:B------:R-:W-:Y:S02]  /*0820*/  LOP3.LUT R8, R8, 0x1, RZ, 0xc0, !PT ;  /* 0x0000000108087812 */ /* 0x000fe400078ec0ff */
[----:B------:R-:W-:-:S02]  /*0830*/  LOP3.LUT R13, R10, 0x1, RZ, 0xc0, !PT ;  /* 0x000000010a0d7812 */ /* 0x000fc400078ec0ff */
[----:B------:R-:W-:Y:S01]  /*0840*/  SHF.L.U32 R9, R9, R2, RZ ;  /* 0x0000000209097219 */ /* 0x000fe200000006ff */
[----:B------:R-:W-:Y:S01]  /*0850*/  VIADD R2, R2, 0xfffffffc ;  /* 0xfffffffc02027836 */ /* 0x000fe20000000000 */
[----:B------:R-:W-:Y:S02]  /*0860*/  SHF.L.U32 R11, R8, R11, RZ ;  /* 0x0000000b080b7219 */ /* 0x000fe400000006ff */
[----:B------:R-:W-:Y:S02]  /*0870*/  SHF.L.U32 R4, R13, R4, RZ ;  /* 0x000000040d047219 */ /* 0x000fe400000006ff */
[----:B------:R-:W-:-:S04]  /*0880*/  IADD3 R6, PT, PT, R9, R7, R6 ;  /* 0x0000000709067210 */ /* 0x000fc80007ffe006 */
[----:B------:R-:W-:Y:S01]  /*0890*/  IADD3 R6, PT, PT, R4, R11, R6 ;  /* 0x0000000b04067210 */ /* 0x000fe20007ffe006 */
[----:B------:R-:W-:Y:S06]  /*08a0*/  @P1 BRA `(.L_x_4) ;  /* 0xfffffffc00a01947 */ /* 0x000fec000383ffff */
.L_x_3:
[----:B------:R-:W-:Y:S05]  /*08b0*/  @!P0 BRA `(.L_x_5) ;  /* 0x00000000002c8947 */ /* 0x000fea0003800000 */
[----:B------:R-:W-:Y:S02]  /*08c0*/  IMAD.IADD R2, R12, 0x1, -R5 ;  /* 0x000000010c027824 */ /* 0x000fe400078e0a05 */
[----:B------:R-:W-:-:S07]  /*08d0*/  IMAD.MOV R4, RZ, RZ, -R14 ;  /* 0x000000ffff047224 */ /* 0x000fce00078e0a0e */
.L_x_6:
[----:B------:R-:W-:Y:S01]  /*08e0*/  VIADD R4, R4, 0x1 ;  /* 0x0000000104047836 */ /* 0x000fe20000000000 */
[----:B------:R-:W-:Y:S01]  /*08f0*/  SHF.R.U32.HI R7, RZ, R5, R0 ;  /* 0x00000005ff077219 */ /* 0x000fe20000011600 */
[----:B------:R-:W-:Y:S02]  /*0900*/  VIADD R2, R2, 0xffffffff ;  /* 0xffffffff02027836 */ /* 0x000fe40000000000 */
[----:B------:R-:W-:Y:S01]  /*0910*/  VIADD R5, R5, 0x1 ;  /* 0x0000000105057836 */ /* 0x000fe20000000000 */
[----:B------:R-:W-:Y:S02]  /*0920*/  ISETP.NE.AND P0, PT, R4, RZ, PT ;  /* 0x000000ff0400720c */ /* 0x000fe40003f05270 */
[----:B------:R-:W-:-:S04]  /*0930*/  LOP3.LUT R7, R7, 0x1, RZ, 0xc0, !PT ;  /* 0x0000000107077812 */ /* 0x000fc800078ec0ff */
[----:B------:R-:W-:-:S05]  /*0940*/  SHF.L.U32 R7, R7, R2, RZ ;  /* 0x0000000207077219 */ /* 0x000fca00000006ff */
[----:B------:R-:W-:Y:S02]  /*0950*/  IMAD.IADD R6, R7, 0x1, R6 ;  /* 0x0000000107067824 */ /* 0x000fe400078e0206 */
[----:B------:R-:W-:Y:S05]  /*0960*/  @P0 BRA `(.L_x_6) ;  /* 0xfffffffc00dc0947 */ /* 0x000fea000383ffff */
.L_x_5:
[----:B------:R-:W-:-:S07]  /*0970*/  SHF.R.S32.HI R7, RZ, 0x1f, R6 ;  /* 0x0000001fff077819 */ /* 0x000fce0000011406 */
.L_x_2:
[----:B------:R-:W0:Y:S02]  /*0980*/  LDCU.64 UR4, c[0x0][0x380] ;  /* 0x00007000ff0477ac */ /* 0x000e240008000a00 */
[----:B0-----:R-:W-:-:S04]  /*0990*/  LEA R8, P0, R0, UR4, 0x4 ;  /* 0x0000000400087c11 */ /* 0x001fc8000f8020ff */
[----:B------:R-:W-:Y:S01]  /*09a0*/  LEA.HI.X R9, R0, UR5, R3, 0x4, P0 ;  /* 0x0000000500097c11 */ /* 0x000fe200080f2403 */
[----:B------:R-:W0:Y:S05]  /*09b0*/  LDCU.64 UR4, c[0x0][0x390] ;  /* 0x00007200ff0477ac */ /* 0x000e2a0008000a00 */
[----:B------:R-:W2:Y:S01]  /*09c0*/  LDG.E.128 R8, desc[UR8][R8.64] ;  /* 0x0000000808087981 */ /* 0x000ea2000c1e1d00 */
[----:B0-----:R-:W-:-:S04]  /*09d0*/  LEA R2, P0, R6, UR4, 0x4 ;  /* 0x0000000406027c11 */ /* 0x001fc8000f8020ff */
[----:B------:R-:W-:-:S05]  /*09e0*/  LEA.HI.X R3, R6, UR5, R7, 0x4, P0 ;  /* 0x0000000506037c11 */ /* 0x000fca00080f2407 */
[----:B--2---:R-:W-:Y:S01]  /*09f0*/  STG.E.128 desc[UR8][R2.64], R8 ;  /* 0x0000000802007986 */ /* 0x004fe2000c101d08 */
[----:B------:R-:W-:Y:S05]  /*0a00*/  EXIT ;  /* 0x000000000000794d */ /* 0x000fea0003800000 */
.L_x_7:
[----:B------:R-:W-:-:S00]  /*0a10*/  BRA `(.L_x_7) ;  /* 0xfffffffc00fc7947 */ /* 0x000fc0000383ffff */
[----:B------:R-:W-:-:S00]  /*0a20*/  NOP ;  /* 0x0000000000007918 */ /* 0x000fc00000000000 */
        /* <DEDUP_REMOVED lines=13> */
.L_x_31:


//--------------------- .text._Z3fftP7double2l    --------------------------
	.section	.text._Z3fftP7double2l,"ax",@progbits
	.align	128
        .global         _Z3fftP7double2l
        .type           _Z3fftP7double2l,@function
        .size           _Z3fftP7double2l,(.L_x_30 - _Z3fftP7double2l)
        .other          _Z3fftP7double2l,@"STO_CUDA_ENTRY STV_DEFAULT"
_Z3fftP7double2l:
.text._Z3fftP7double2l:
[----:B------:R-:W0:Y:S01]  /*0000*/  LDC R1, c[0x0][0x37c] ;  /* 0x0000df00ff017b82 */ /* 0x000e220000000800 */
[----:B------:R-:W1:Y:S01]  /*0010*/  LDCU.64 UR4, c[0x0][0x388] ;  /* 0x00007100ff0477ac */ /* 0x000e620008000a00 */
[----:B------:R-:W2:Y:S06]  /*0020*/  S2R R5, SR_TID.X ;  /* 0x0000000000057919 */ /* 0x000eac0000002100 */
[----:B------:R-:W2:Y:S01]  /*0030*/  S2UR UR6, SR_CTAID.X ;  /* 0x00000000000679c3 */ /* 0x000ea20000002500 */
[----:B0-----:R-:W-:-:S07]  /*0040*/  VIADD R1, R1, 0xffffffd8 ;  /* 0xffffffd801017836 */ /* 0x001fce0000000000 */
[----:B------:R-:W2:Y:S01]  /*0050*/  LDC R4, c[0x0][0x360] ;  /* 0x0000d800ff047b82 */ /* 0x000ea20000000800 */
[----:B-1----:R-:W-:-:S04]  /*0060*/  ULEA.HI UR4, UP0, UR5, UR4, URZ, 0x1 ;  /* 0x0000000405047291 */ /* 0x002fc8000f8108ff */
[----:B------:R-:W-:-:S04]  /*0070*/  UIADD3.X UR5, UPT, UPT, URZ, UR5, URZ, UP0, !UPT ;  /* 0x00000005ff057290 */ /* 0x000fc800087fe4ff */
[----:B------:R-:W-:Y:S02]  /*0080*/  USHF.R.S32.HI UR8, URZ, 0x1, UR5 ;  /* 0x00000001ff087899 */ /* 0x000fe40008011405 */
[----:B------:R-:W-:Y:S02]  /*0090*/  USHF.R.S64 UR4, UR4, 0x1, UR5 ;  /* 0x0000000104047899 */ /* 0x000fe40008001005 */
[----:B------:R-:W-:Y:S01]  /*00a0*/  UISETP.NE.U32.AND UP0, UPT, UR8, URZ, UPT ;  /* 0x000000ff0800728c */ /* 0x000fe2000bf05070 */
[----:B--2---:R-:W-:-:S08]  /*00b0*/  IMAD R4, R4, UR6, R5 ;  /* 0x0000000604047c24 */ /* 0x004fd0000f8e0205 */
[----:B------:R-:W-:Y:S05]  /*00c0*/  BRA.U UP0, `(.L_x_8) ;  /* 0x00000001005c7547 */ /* 0x000fea000b800000 */
[----:B------:R-:W0:Y:S01]  /*00d0*/  I2F.U32.RP R0, UR4 ;  /* 0x0000000400007d06 */ /* 0x000e220008209000 */
[----:B------:R-:W-:-:S07]  /*00e0*/  ISETP.NE.U32.AND P2, PT, RZ, UR4, PT ;  /* 0x00000004ff007c0c */ /* 0x000fce000bf45070 */
[----:B0-----:R-:W0:Y:S02]  /*00f0*/  MUFU.RCP R0, R0 ;  /* 0x0000000000007308 */ /* 0x001e240000001000 */
[----:B0-----:R-:W-:-:S06]  /*0100*/  VIADD R2, R0, 0xffffffe ;  /* 0x0ffffffe00027836 */ /* 0x001fcc0000000000 */
[----:B------:R0:W1:Y:S02]  /*0110*/  F2I.FTZ.U32.TRUNC.NTZ R3, R2 ;  /* 0x0000000200037305 */ /* 0x000064000021f000 */
[----:B0-----:R-:W-:Y:S02]  /*0120*/  IMAD.MOV.U32 R2, RZ, RZ, RZ ;  /* 0x000000ffff027224 */ /* 0x001fe400078e00ff */
[----:B-1----:R-:W-:-:S04]  /*0130*/  IMAD.MOV R5, RZ, RZ, -R3 ;  /* 0x000000ffff057224 */ /* 0x002fc800078e0a03 */
[----:B------:R-:W-:-:S04]  /*0140*/  IMAD R5, R5, UR4, RZ ;  /* 0x0000000405057c24 */ /* 0x000fc8000f8e02ff */
[----:B------:R-:W-:-:S04]  /*0150*/  IMAD.HI.U32 R3, R3, R5, R2 ;  /* 0x0000000503037227 */ /* 0x000fc800078e0002 */
[----:B------:R-:W-:Y:S02]  /*0160*/  IMAD.MOV.U32 R5, RZ, RZ, RZ ;  /* 0x000000ffff057224 */ /* 0x000fe400078e00ff */
[----:B------:R-:W-:-:S04]  /*0170*/  IMAD.HI.U32 R6, R3, R4, RZ ;  /* 0x0000000403067227 */ /* 0x000fc800078e00ff */
[----:B------:R-:W-:-:S04]  /*0180*/  IMAD.MOV R3, RZ, RZ, -R6 ;  /* 0x000000ffff037224 */ /* 0x000fc800078e0a06 */
[----:B------:R-:W-:-:S05]  /*0190*/  IMAD R3, R3, UR4, R4 ;  /* 0x0000000403037c24 */ /* 0x000fca000f8e0204 */
[----:B------:R-:W-:-:S13]  /*01a0*/  ISETP.GE.U32.AND P0, PT, R3, UR4, PT ;  /* 0x0000000403007c0c */ /* 0x000fda000bf06070 */
[----:B------:R-:W-:Y:S02]  /*01b0*/  @P0 VIADD R3, R3, -UR4 ;  /* 0x8000000403030c36 */ /* 0x000fe40008000000 */
[----:B------:R-:W-:-:S03]  /*01c0*/  @P0 VIADD R6, R6, 0x1 ;  /* 0x0000000106060836 */ /* 0x000fc60000000000 */
[----:B------:R-:W-:-:S13]  /*01d0*/  ISETP.GE.U32.AND P1, PT, R3, UR4, PT ;  /* 0x0000000403007c0c */ /* 0x000fda000bf26070 */
[----:B------:R-:W-:Y:S01]  /*01e0*/  @P1 VIADD R6, R6, 0x1 ;  /* 0x0000000106061836 */ /* 0x000fe20000000000 */
[----:B------:R-:W-:-:S05]  /*01f0*/  @!P2 LOP3.LUT R6, RZ, UR4, RZ, 0x33, !PT ;  /* 0x00000004ff06ac12 */ /* 0x000fca000f8e33ff */
[----:B------:R-:W-:-:S04]  /*0200*/  IMAD.MOV R3, RZ, RZ, -R6 ;  /* 0x000000ffff037224 */ /* 0x000fc800078e0a06 */
[----:B------:R-:W-:Y:S02]  /*0210*/  IMAD R3, R3, UR4, R4 ;  /* 0x0000000403037c24 */ /* 0x000fe4000f8e0204 */
[----:B------:R-:W-:Y:S01]  /*0220*/  IMAD.MOV.U32 R4, RZ, RZ, R6 ;  /* 0x000000ffff047224 */ /* 0x000fe200078e0006 */
[----:B------:R-:W-:Y:S06]  /*0230*/  BRA `(.L_x_9) ;  /* 0x0000000000307947 */ /* 0x000fec0003800000 */
.L_x_8:
[----:B------:R-:W-:-:S07]  /*0240*/  MOV R0, 0x260 ;  /* 0x0000026000007802 */ /* 0x000fce0000000f00 */
[----:B------:R-:W-:Y:S05]  /*0250*/  CALL.REL.NOINC `($__internal_1_$__cuda_sm20_div_s64) ;  /* 0x0000000c00fc7944 */ /* 0x000fea0003c00000 */
[----:B------:R-:W-:Y:S01]  /*0260*/  IADD3 R9, P0, PT, RZ, -R6, RZ ;  /* 0x80000006ff097210 */ /* 0x000fe20007f1e0ff */
[----:B------:R-:W-:-:S04]  /*0270*/  IMAD.MOV.U32 R5, RZ, RZ, RZ ;  /* 0x000000ffff057224 */ /* 0x000fc800078e00ff */
[----:B------:R-:W-:Y:S02]  /*0280*/  IMAD.X R0, RZ, RZ, ~R7, P0 ;  /* 0x000000ffff007224 */ /* 0x000fe400000e0e07 */
[----:B------:R-:W-:-:S04]  /*0290*/  IMAD.WIDE.U32 R4, R9, UR4, R4 ;  /* 0x0000000409047c25 */ /* 0x000fc8000f8e0004 */
[----:B------:R-:W-:Y:S02]  /*02a0*/  IMAD R0, R0, UR4, RZ ;  /* 0x0000000400007c24 */ /* 0x000fe4000f8e02ff */
[----:B------:R-:W-:Y:S02]  /*02b0*/  IMAD.MOV.U32 R3, RZ, RZ, R4 ;  /* 0x000000ffff037224 */ /* 0x000fe400078e0004 */
[----:B------:R-:W-:Y:S02]  /*02c0*/  IMAD R9, R9, UR8, R0 ;  /* 0x0000000809097c24 */ /* 0x000fe4000f8e0200 */
[----:B------:R-:W-:Y:S02]  /*02d0*/  IMAD.MOV.U32 R4, RZ, RZ, R6 ;  /* 0x000000ffff047224 */ /* 0x000fe400078e0006 */
[----:B------:R-:W-:Y:S02]  /*02e0*/  IMAD.IADD R2, R5, 0x1, R9 ;  /* 0x0000000105027824 */ /* 0x000fe400078e0209 */
[----:B------:R-:W-:-:S07]  /*02f0*/  IMAD.MOV.U32 R5, RZ, RZ, R7 ;  /* 0x000000ffff057224 */ /* 0x000fce00078e0007 */
.L_x_9:
[----:B------:R-:W0:Y:S01]  /*0300*/  LDCU.64 UR6, c[0x0][0x388] ;  /* 0x00007100ff0677ac */ /* 0x000e220008000a00 */
[----:B------:R-:W-:Y:S01]  /*0310*/  IMAD.MOV.U32 R8, RZ, RZ, 0x1 ;  /* 0x00000001ff087424 */ /* 0x000fe200078e00ff */
[----:B0-----:R-:W0:Y:S01]  /*0320*/  I2F.F64.S64 R6, UR6 ;  /* 0x0000000600067d12 */ /* 0x001e220008301c00 */
[----:B------:R-:W-:Y:S01]  /*0330*/  UMOV UR6, 0x54442d18 ;  /* 0x54442d1800067882 */ /* 0x000fe20000000000 */
[----:B------:R-:W-:-:S06]  /*0340*/  UMOV UR7, 0x401921fb ;  /* 0x401921fb00077882 */ /* 0x000fcc0000000000 */
[----:B0-----:R-:W0:Y:S02]  /*0350*/  MUFU.RCP64H R9, R7 ;  /* 0x0000000700097308 */ /* 0x001e240000001800 */
[----:B0-----:R-:W-:-:S08]  /*0360*/  DFMA R10, -R6, R8, 1 ;  /* 0x3ff00000060a742b */ /* 0x001fd00000000108 */
[----:B------:R-:W-:-:S08]  /*0370*/  DFMA R10, R10, R10, R10 ;  /* 0x0000000a0a0a722b */ /* 0x000fd0000000000a */
[----:B------:R-:W-:-:S08]  /*0380*/  DFMA R10, R8, R10, R8 ;  /* 0x0000000a080a722b */ /* 0x000fd00000000008 */
[----:B------:R-:W-:-:S08]  /*0390*/  DFMA R8, -R6, R10, 1 ;  /* 0x3ff000000608742b */ /* 0x000fd0000000010a */
[----:B------:R-:W-:-:S08]  /*03a0*/  DFMA R8, R10, R8, R10 ;  /* 0x000000080a08722b */ /* 0x000fd0000000000a */
[----:B------:R-:W-:-:S08]  /*03b0*/  DMUL R20, R8, UR6 ;  /* 0x0000000608147c28 */ /* 0x000fd00008000000 */
[----:B------:R-:W-:-:S08]  /*03c0*/  DFMA R10, -R6, R20, UR6 ;  /* 0x00000006060a7e2b */ /* 0x000fd00008000114 */
[----:B------:R-:W-:-:S10]  /*03d0*/  DFMA R20, R8, R10, R20 ;  /* 0x0000000a0814722b */ /* 0x000fd40000000014 */
[----:B------:R-:W-:-:S05]  /*03e0*/  FFMA R0, RZ, R7, R21 ;  /* 0x00000007ff007223 */ /* 0x000fca0000000015 */
[----:B------:R-:W-:-:S13]  /*03f0*/  FSETP.GT.AND P0, PT, |R0|, 1.469367938527859385e-39, PT ;  /* 0x001000000000780b */ /* 0x000fda0003f04200 */
[----:B------:R-:W-:Y:S05]  /*0400*/  @P0 BRA `(.L_x_10) ;  /* 0x0000000000080947 */ /* 0x000fea0003800000 */
[----:B------:R-:W-:-:S07]  /*0410*/  MOV R0, 0x430 ;  /* 0x0000043000007802 */ /* 0x000fce0000000f00 */
[----:B------:R-:W-:Y:S05]  /*0420*/  CALL.REL.NOINC `($__internal_0_$__cuda_sm20_div_rn_f64_full) ;  /* 0x0000000800487944 */ /* 0x000fea0003c00000 */
.L_x_10:
[----:B------:R-:W0:Y:S01]  /*0430*/  I2F.F64.U32 R6, R3 ;  /* 0x0000000300067312 */ /* 0x000e220000201800 */
[----:B------:R-:W1:Y:S01]  /*0440*/  LDCU.64 UR6, c[0x0][0x358] ;  /* 0x00006b00ff0677ac */ /* 0x000e620008000a00 */
[----:B------:R-:W-:Y:S01]  /*0450*/  BSSY.RECONVERGENT B0, `(.L_x_11) ;  /* 0x000001f000007945 */ /* 0x000fe20003800200 */
[----:B0-----:R-:W-:-:S08]  /*0460*/  DMUL R20, R6, R20 ;  /* 0x0000001406147228 */ /* 0x001fd00000000000 */
[----:B------:R-:W-:-:S14]  /*0470*/  DSETP.NEU.AND P0, PT, |R20|, +INF , PT ;  /* 0x7ff000001400742a */ /* 0x000fdc0003f0d200 */
[----:B------:R-:W-:Y:S01]  /*0480*/  @!P0 DMUL R6, RZ, R20 ;  /* 0x00000014ff068228 */ /* 0x000fe20000000000 */
[----:B------:R-:W-:Y:S01]  /*0490*/  @!P0 IMAD.MOV.U32 R0, RZ, RZ, 0x1 ;  /* 0x00000001ff008424 */ /* 0x000fe200078e00ff */
[----:B-1----:R-:W-:Y:S09]  /*04a0*/  @!P0 BRA `(.L_x_12) ;  /* 0x0000000000648947 */ /* 0x002ff20003800000 */
[----:B------:R-:W-:Y:S01]  /*04b0*/  UMOV UR10, 0x6dc9c883 ;  /* 0x6dc9c883000a7882 */ /* 0x000fe20000000000 */
[----:B------:R-:W-:Y:S01]  /*04c0*/  UMOV UR11, 0x3fe45f30 ;  /* 0x3fe45f30000b7882 */ /* 0x000fe20000000000 */
[C---:B------:R-:W-:Y:S01]  /*04d0*/  DSETP.GE.AND P0, PT, |R20|.reuse, 2.14748364800000000000e+09, PT ;  /* 0x41e000001400742a */ /* 0x040fe20003f06200 */
[----:B------:R-:W-:Y:S01]  /*04e0*/  BSSY.RECONVERGENT B1, `(.L_x_13) ;  /* 0x0000014000017945 */ /* 0x000fe20003800200 */
[----:B------:R-:W-:Y:S01]  /*04f0*/  DMUL R8, R20, UR10 ;  /* 0x0000000a14087c28 */ /* 0x000fe20008000000 */
[----:B------:R-:W-:Y:S01]  /*0500*/  UMOV UR10, 0x54442d18 ;  /* 0x54442d18000a7882 */ /* 0x000fe20000000000 */
[----:B------:R-:W-:-:S04]  /*0510*/  UMOV UR11, 0x3ff921fb ;  /* 0x3ff921fb000b7882 */ /* 0x000fc80000000000 */
[----:B------:R-:W0:Y:S08]  /*0520*/  F2I.F64 R0, R8 ;  /* 0x0000000800007311 */ /* 0x000e300000301100 */
[----:B0-----:R-:W0:Y:S02]  /*0530*/  I2F.F64 R6, R0 ;  /* 0x0000000000067312 */ /* 0x001e240000201c00 */
[----:B0-----:R-:W-:Y:S01]  /*0540*/  DFMA R10, R6, -UR10, R20 ;  /* 0x8000000a060a7c2b */ /* 0x001fe20008000014 */
[----:B------:R-:W-:Y:S01]  /*0550*/  UMOV UR10, 0x33145c00 ;  /* 0x33145c00000a7882 */ /* 0x000fe20000000000 */
[----:B------:R-:W-:-:S06]  /*0560*/  UMOV UR11, 0x3c91a626 ;  /* 0x3c91a626000b7882 */ /* 0x000fcc0000000000 */
[----:B------:R-:W-:Y:S01]  /*0570*/  DFMA R10, R6, -UR10, R10 ;  /* 0x8000000a060a7c2b */ /* 0x000fe2000800000a */
[----:B------:R-:W-:Y:S01]  /*0580*/  UMOV UR10, 0x252049c0 ;  /* 0x252049c0000a7882 */ /* 0x000fe20000000000 */
[----:B------:R-:W-:-:S06]  /*0590*/  UMOV UR11, 0x397b839a ;  /* 0x397b839a000b7882 */ /* 0x000fcc0000000000 */
[----:B------:R-:W-:Y:S01]  /*05a0*/  DFMA R6, R6, -UR10, R10 ;  /* 0x8000000a06067c2b */ /* 0x000fe2000800000a */
[----:B------:R-:W-:Y:S10]  /*05b0*/  @!P0 BRA `(.L_x_14) ;  /* 0x0000000000188947 */ /* 0x000ff40003800000 */
[----:B------:R-:W-:Y:S01]  /*05c0*/  IMAD.MOV.U32 R22, RZ, RZ, R20 ;  /* 0x000000ffff167224 */ /* 0x000fe200078e0014 */
[----:B------:R-:W-:Y:S01]  /*05d0*/  MOV R8, 0x600 ;  /* 0x0000060000087802 */ /* 0x000fe20000000f00 */
[----:B------:R-:W-:-:S07]  /*05e0*/  IMAD.MOV.U32 R9, RZ, RZ, R21 ;  /* 0x000000ffff097224 */ /* 0x000fce00078e0015 */
[----:B------:R-:W-:Y:S05]  /*05f0*/  CALL.REL.NOINC `($_Z3fftP7double2l$__internal_trig_reduction_slowpathd) ;  /* 0x0000001000407944 */ /* 0x000fea0003c00000 */
[----:B------:R-:W-:Y:S02]  /*0600*/  IMAD.MOV.U32 R6, RZ, RZ, R22 ;  /* 0x000000ffff067224 */ /* 0x000fe400078e0016 */
[----:B------:R-:W-:-:S07]  /*0610*/  IMAD.MOV.U32 R7, RZ, RZ, R23 ;  /* 0x000000ffff077224 */ /* 0x000fce00078e0017 */
.L_x_14:
[----:B------:R-:W-:Y:S05]  /*0620*/  BSYNC.RECONVERGENT B1 ;  /* 0x0000000000017941 */ /* 0x000fea0003800200 */
.L_x_13:
[----:B------:R-:W-:-:S07]  /*0630*/  VIADD R0, R0, 0x1 ;  /* 0x0000000100007836 */ /* 0x000fce0000000000 */
.L_x_12:
[----:B------:R-:W-:Y:S05]  /*0640*/  BSYNC.RECONVERGENT B0 ;  /* 0x0000000000007941 */ /* 0x000fea0003800200 */
.L_x_11:
[----:B------:R-:W0:Y:S01]  /*0650*/  LDCU.64 UR10, c[0x4][0x8] ;  /* 0x01000100ff0a77ac */ /* 0x000e220008000a00 */
[----:B------:R-:W-:-:S05]  /*0660*/  IMAD.SHL.U32 R8, R0, 0x40, RZ ;  /* 0x0000004000087824 */ /* 0x000fca00078e00ff */
[----:B------:R-:W-:-:S04]  /*0670*/  LOP3.LUT R8, R8, 0x40, RZ, 0xc0, !PT ;  /* 0x0000004008087812 */ /* 0x000fc800078ec0ff */
[----:B0-----:R-:W-:-:S05]  /*0680*/  IADD3 R26, P0, PT, R8, UR10, RZ ;  /* 0x0000000a081a7c10 */ /* 0x001fca000ff1e0ff */
[----:B------:R-:W-:-:S05]  /*0690*/  IMAD.X R27, RZ, RZ, UR11, P0 ;  /* 0x0000000bff1b7e24 */ /* 0x000fca00080e06ff */
[----:B------:R-:W2:Y:S04]  /*06a0*/  LDG.E.128.CONSTANT R8, desc[UR6][R26.64] ;  /* 0x000000061a087981 */ /* 0x000ea8000c1e9d00 */
[----:B------:R-:W3:Y:S04]  /*06b0*/  LDG.E.128.CONSTANT R12, desc[UR6][R26.64+0x10] ;  /* 0x000010061a0c7981 */ /* 0x000ee8000c1e9d00 */
[----:B------:R-:W4:Y:S01]  /*06c0*/  LDG.E.128.CONSTANT R16, desc[UR6][R26.64+0x20] ;  /* 0x000020061a107981 */ /* 0x000f22000c1e9d00 */
[----:B------:R-:W-:Y:S01]  /*06d0*/  LOP3.LUT R22, R0, 0x1, RZ, 0xc0, !PT ;  /* 0x0000000100167812 */ /* 0x000fe200078ec0ff */
[----:B------:R-:W-:Y:S01]  /*06e0*/  IMAD.MOV.U32 R24, RZ, RZ, 0x20fd8164 ;  /* 0x20fd8164ff187424 */ /* 0x000fe200078e00ff */
[----:B------:R-:W-:Y:S01]  /*06f0*/  DSETP.NEU.AND P1, PT, |R20|, +INF , PT ;  /* 0x7ff000001400742a */ /* 0x000fe20003f2d200 */
[----:B------:R-:W-:Y:S01]  /*0700*/  IMAD.MOV.U32 R25, RZ, RZ, 0x3da8ff83 ;  /* 0x3da8ff83ff197424 */ /* 0x000fe200078e00ff */
[----:B------:R-:W-:Y:S01]  /*0710*/  ISETP.NE.U32.AND P0, PT, R22, 0x1, PT ;  /* 0x000000011600780c */ /* 0x000fe20003f05070 */
[----:B------:R-:W-:Y:S01]  /*0720*/  DMUL R22, R6, R6 ;  /* 0x0000000606167228 */ /* 0x000fe20000000000 */
[----:B------:R-:W-:Y:S02]  /*0730*/  BSSY.RECONVERGENT B0, `(.L_x_15) ;  /* 0x000002a000007945 */ /* 0x000fe40003800200 */
[----:B------:R-:W-:-:S02]  /*0740*/  FSEL R24, R24, -8.06006814911005101289e+34, !P0 ;  /* 0xf9785eba18187808 */ /* 0x000fc40004000000 */
[----:B------:R-:W-:-:S06]  /*0750*/  FSEL R25, -R25, 0.11223486810922622681, !P0 ;  /* 0x3de5db6519197808 */ /* 0x000fcc0004000100 */
[----:B--2---:R-:W-:Y:S02]  /*0760*/  DFMA R8, R22, R24, R8 ;  /* 0x000000181608722b */ /* 0x004fe40000000008 */
[----:B------:R-:W-:-:S06]  /*0770*/  @!P1 DMUL R24, RZ, R20 ;  /* 0x00000014ff189228 */ /* 0x000fcc0000000000 */
[----:B------:R-:W-:-:S08]  /*0780*/  DFMA R8, R22, R8, R10 ;  /* 0x000000081608722b */ /* 0x000fd0000000000a */
[----:B---3--:R-:W-:-:S08]  /*0790*/  DFMA R8, R22, R8, R12 ;  /* 0x000000081608722b */ /* 0x008fd0000000000c */
[----:B------:R-:W-:-:S08]  /*07a0*/  DFMA R8, R22, R8, R14 ;  /* 0x000000081608722b */ /* 0x000fd0000000000e */
[----:B----4-:R-:W-:-:S08]  /*07b0*/  DFMA R8, R22, R8, R16 ;  /* 0x000000081608722b */ /* 0x010fd00000000010 */
[----:B------:R-:W-:-:S08]  /*07c0*/  DFMA R8, R22, R8, R18 ;  /* 0x000000081608722b */ /* 0x000fd00000000012 */
[----:B------:R-:W-:Y:S02]  /*07d0*/  DFMA R6, R8, R6, R6 ;  /* 0x000000060806722b */ /* 0x000fe40000000006 */
[----:B------:R-:W-:-:S10]  /*07e0*/  DFMA R8, R22, R8, 1 ;  /* 0x3ff000001608742b */ /* 0x000fd40000000008 */
[----:B------:R-:W-:Y:S02]  /*07f0*/  FSEL R8, R8, R6, !P0 ;  /* 0x0000000608087208 */ /* 0x000fe40004000000 */
[----:B------:R-:W-:Y:S02]  /*0800*/  FSEL R9, R9, R7, !P0 ;  /* 0x0000000709097208 */ /* 0x000fe40004000000 */
[----:B------:R-:W-:Y:S01]  /*0810*/  LOP3.LUT P0, RZ, R0, 0x2, RZ, 0xc0, !PT ;  /* 0x0000000200ff7812 */ /* 0x000fe2000780c0ff */
[----:B------:R-:W-:-:S03]  /*0820*/  @!P1 IMAD.MOV.U32 R0, RZ, RZ, RZ ;  /* 0x000000ffff009224 */ /* 0x000fc600078e00ff */
[----:B------:R-:W-:-:S10]  /*0830*/  DADD R6, RZ, -R8 ;  /* 0x00000000ff067229 */ /* 0x000fd40000000808 */
[----:B------:R-:W-:Y:S02]  /*0840*/  FSEL R6, R8, R6, !P0 ;  /* 0x0000000608067208 */ /* 0x000fe40004000000 */
[----:B------:R-:W-:Y:S01]  /*0850*/  FSEL R7, R9, R7, !P0 ;  /* 0x0000000709077208 */ /* 0x000fe20004000000 */
[----:B------:R-:W-:Y:S06]  /*0860*/  @!P1 BRA `(.L_x_16) ;  /* 0x0000000000589947 */ /* 0x000fec0003800000 */
[----:B------:R-:W-:Y:S01]  /*0870*/  UMOV UR10, 0x6dc9c883 ;  /* 0x6dc9c883000a7882 */ /* 0x000fe20000000000 */
[----:B------:R-:W-:Y:S01]  /*0880*/  UMOV UR11, 0x3fe45f30 ;  /* 0x3fe45f30000b7882 */ /* 0x000fe20000000000 */
[C---:B------:R-:W-:Y:S02]  /*0890*/  DSETP.GE.AND P0, PT, |R20|.reuse, 2.14748364800000000000e+09, PT ;  /* 0x41e000001400742a */ /* 0x040fe40003f06200 */
        /* <DEDUP_REMOVED lines=19> */
.L_x_16:
[----:B------:R-:W-:Y:S05]  /*09d0*/  BSYNC.RECONVERGENT B0 ;  /* 0x0000000000007941 */ /* 0x000fea0003800200 */
.L_x_15:
[----:B------:R-:W0:Y:S01]  /*09e0*/  LDCU.64 UR10, c[0x4][0x8] ;  /* 0x01000100ff0a77ac */ /* 0x000e220008000a00 */
[----:B------:R-:W-:-:S05]  /*09f0*/  IMAD.SHL.U32 R8, R0, 0x40, RZ ;  /* 0x0000004000087824 */ /* 0x000fca00078e00ff */
[----:B------:R-:W-:-:S04]  /*0a00*/  LOP3.LUT R8, R8, 0x40, RZ, 0xc0, !PT ;  /* 0x0000004008087812 */ /* 0x000fc800078ec0ff */
[----:B0-----:R-:W-:-:S05]  /*0a10*/  IADD3 R22, P0, PT, R8, UR10, RZ ;  /* 0x0000000a08167c10 */ /* 0x001fca000ff1e0ff */
[----:B------:R-:W-:Y:S01]  /*0a20*/  IMAD.X R23, RZ, RZ, UR11, P0 ;  /* 0x0000000bff177e24 */ /* 0x000fe200080e06ff */
[----:B------:R-:W-:Y:S01]  /*0a30*/  LOP3.LUT R20, R0, 0x1, RZ, 0xc0, !PT ;  /* 0x0000000100147812 */ /* 0x000fe200078ec0ff */
[----:B------:R-:W0:Y:S03]  /*0a40*/  LDCU.64 UR10, c[0x0][0x380] ;  /* 0x00007000ff0a77ac */ /* 0x000e260008000a00 */
[----:B------:R-:W2:Y:S04]  /*0a50*/  LDG.E.128.CONSTANT R8, desc[UR6][R22.64] ;  /* 0x0000000616087981 */ /* 0x000ea8000c1e9d00 */
[----:B------:R-:W3:Y:S04]  /*0a60*/  LDG.E.128.CONSTANT R12, desc[UR6][R22.64+0x10] ;  /* 0x00001006160c7981 */ /* 0x000ee8000c1e9d00 */
[----:B------:R-:W4:Y:S01]  /*0a70*/  LDG.E.128.CONSTANT R16, desc[UR6][R22.64+0x20] ;  /* 0x0000200616107981 */ /* 0x000f22000c1e9d00 */
[----:B------:R-:W-:Y:S01]  /*0a80*/  ISETP.NE.U32.AND P0, PT, R20, 0x1, PT ;  /* 0x000000011400780c */ /* 0x000fe20003f05070 */
[----:B------:R-:W-:Y:S01]  /*0a90*/  IMAD.MOV.U32 R20, RZ, RZ, 0x20fd8164 ;  /* 0x20fd8164ff147424 */ /* 0x000fe200078e00ff */
[----:B------:R-:W-:Y:S01]  /*0aa0*/  IADD3 R4, P1, PT, R4, R3, RZ ;  /* 0x0000000304047210 */ /* 0x000fe20007f3e0ff */
[----:B------:R-:W-:Y:S01]  /*0ab0*/  IMAD.MOV.U32 R21, RZ, RZ, 0x3da8ff83 ;  /* 0x3da8ff83ff157424 */ /* 0x000fe200078e00ff */
[----:B------:R-:W-:-:S02]  /*0ac0*/  DMUL R26, R24, R24 ;  /* 0x00000018181a7228 */ /* 0x000fc40000000000 */
[----:B------:R-:W-:Y:S01]  /*0ad0*/  FSEL R20, R20, -8.06006814911005101289e+34, !P0 ;  /* 0xf9785eba14147808 */ /* 0x000fe20004000000 */
[----:B------:R-:W-:Y:S01]  /*0ae0*/  IMAD.X R5, R5, 0x1, R2, P1 ;  /* 0x0000000105057824 */ /* 0x000fe200008e0602 */
[----:B------:R-:W-:Y:S02]  /*0af0*/  FSEL R21, -R21, 0.11223486810922622681, !P0 ;  /* 0x3de5db6515157808 */ /* 0x000fe40004000100 */
[C---:B------:R-:W-:Y:S02]  /*0b00*/  IADD3 R3, P1, PT, R4.reuse, UR4, RZ ;  /* 0x0000000404037c10 */ /* 0x040fe4000ff3e0ff */
[C---:B------:R-:W-:Y:S01]  /*0b10*/  SHF.L.U64.HI R5, R4.reuse, 0x4, R5 ;  /* 0x0000000404057819 */ /* 0x040fe20000010205 */
[----:B------:R-:W-:-:S05]  /*0b20*/  IMAD.SHL.U32 R4, R4, 0x10, RZ ;  /* 0x0000001004047824 */ /* 0x000fca00078e00ff */
[----:B------:R-:W-:Y:S02]  /*0b30*/  LOP3.LUT R4, R4, 0xfffffff0, RZ, 0xc0, !PT ;  /* 0xfffffff004047812 */ /* 0x000fe400078ec0ff */
[----:B------:R-:W-:Y:S01]  /*0b40*/  LOP3.LUT R5, R5, 0xf, RZ, 0xc0, !PT ;  /* 0x0000000f05057812 */ /* 0x000fe200078ec0ff */
[----:B--2---:R-:W-:Y:S01]  /*0b50*/  DFMA R8, R26, R20, R8 ;  /* 0x000000141a08722b */ /* 0x004fe20000000008 */
[----:B------:R-:W-:Y:S01]  /*0b60*/  IMAD.X R20, RZ, RZ, UR8, P1 ;  /* 0x00000008ff147e24 */ /* 0x000fe200088e06ff */
[----:B0-----:R-:W-:-:S04]  /*0b70*/  LEA R2, P1, R3, UR10, 0x4 ;  /* 0x0000000a03027c11 */ /* 0x001fc8000f8220ff */
[----:B------:R-:W-:Y:S02]  /*0b80*/  LEA.HI.X R3, R3, UR11, R20, 0x4, P1 ;  /* 0x0000000b03037c11 */ /* 0x000fe400088f2414 */
[----:B------:R-:W-:-:S03]  /*0b90*/  DFMA R28, R26, R8, R10 ;  /* 0x000000081a1c722b */ /* 0x000fc6000000000a */
[----:B------:R-:W2:Y:S01]  /*0ba0*/  LDG.E.128 R8, desc[UR6][R2.64] ;  /* 0x0000000602087981 */ /* 0x000ea2000c1e1d00 */
[----:B------:R-:W-:-:S04]  /*0bb0*/  IADD3 R4, P1, PT, R4, UR10, RZ ;  /* 0x0000000a04047c10 */ /* 0x000fc8000ff3e0ff */
[----:B------:R-:W-:-:S05]  /*0bc0*/  IADD3.X R5, PT, PT, R5, UR11, RZ, P1, !PT ;  /* 0x0000000b05057c10 */ /* 0x000fca0008ffe4ff */
[----:B------:R-:W5:Y:S01]  /*0bd0*/  LDG.E.128 R20, desc[UR6][R4.64] ;  /* 0x0000000604147981 */ /* 0x000f62000c1e1d00 */
        /* <DEDUP_REMOVED lines=8> */
[----:B------:R-:W-:-:S04]  /*0c60*/  LOP3.LUT P0, RZ, R0, 0x2, RZ, 0xc0, !PT ;  /* 0x0000000200ff7812 */ /* 0x000fc8000780c0ff */
[----:B------:R-:W-:-:S10]  /*0c70*/  DADD R12, RZ, -R14 ;  /* 0x00000000ff0c7229 */ /* 0x000fd4000000080e */
[----:B------:R-:W-:Y:S02]  /*0c80*/  FSEL R12, R14, R12, !P0 ;  /* 0x0000000c0e0c7208 */ /* 0x000fe40004000000 */
[----:B------:R-:W-:-:S06]  /*0c90*/  FSEL R13, R15, R13, !P0 ;  /* 0x0000000d0f0d7208 */ /* 0x000fcc0004000000 */
[C---:B--2---:R-:W-:Y:S02]  /*0ca0*/  DMUL R14, R12.reuse, R10 ;  /* 0x0000000a0c0e7228 */ /* 0x044fe40000000000 */
[----:B------:R-:W-:-:S06]  /*0cb0*/  DMUL R12, R12, R8 ;  /* 0x000000080c0c7228 */ /* 0x000fcc0000000000 */
[C---:B------:R-:W-:Y:S02]  /*0cc0*/  DFMA R14, R6.reuse, R8, -R14 ;  /* 0x00000008060e722b */ /* 0x040fe4000000080e */
[----:B------:R-:W-:-:S06]  /*0cd0*/  DFMA R12, R6, R10, R12 ;  /* 0x0000000a060c722b */ /* 0x000fcc000000000c */
[----:B-----5:R-:W-:Y:S02]  /*0ce0*/  DADD R8, R14, R20 ;  /* 0x000000000e087229 */ /* 0x020fe40000000014 */
[----:B------:R-:W-:Y:S02]  /*0cf0*/  DADD R10, R12, R22 ;  /* 0x000000000c0a7229 */ /* 0x000fe40000000016 */
[----:B------:R-:W-:Y:S02]  /*0d00*/  DADD R20, -R14, R20 ;  /* 0x000000000e147229 */ /* 0x000fe40000000114 */
[----:B------:R-:W-:-:S03]  /*0d10*/  DADD R22, -R12, R22 ;  /* 0x000000000c167229 */ /* 0x000fc60000000116 */
[----:B------:R-:W-:Y:S04]  /*0d20*/  STG.E.128 desc[UR6][R4.64], R8 ;  /* 0x0000000804007986 */ /* 0x000fe8000c101d06 */
[----:B------:R-:W-:Y:S01]  /*0d30*/  STG.E.128 desc[UR6][R2.64], R20 ;  /* 0x0000001402007986 */ /* 0x000fe2000c101d06 */
[----:B------:R-:W-:Y:S05]  /*0d40*/  EXIT ;  /* 0x000000000000794d */ /* 0x000fea0003800000 */
        .weak           $__internal_0_$__cuda_sm20_div_rn_f64_full
        .type           $__internal_0_$__cuda_sm20_div_rn_f64_full,@function
        .size           $__internal_0_$__cuda_sm20_div_rn_f64_full,($__internal_1_$__cuda_sm20_div_s64 - $__internal_0_$__cuda_sm20_div_rn_f64_full)
$__internal_0_$__cuda_sm20_div_rn_f64_full:
[C---:B------:R-:W-:Y:S01]  /*0d50*/  FSETP.GEU.AND P0, PT, |R7|.reuse, 1.469367938527859385e-39, PT ;  /* 0x001000000700780b */ /* 0x040fe20003f0e200 */
[----:B------:R-:W-:Y:S01]  /*0d60*/  IMAD.MOV.U32 R10, RZ, RZ, 0x1 ;  /* 0x00000001ff0a7424 */ /* 0x000fe200078e00ff */
[----:B------:R-:W-:Y:S01]  /*0d70*/  LOP3.LUT R8, R7, 0x800fffff, RZ, 0xc0, !PT ;  /* 0x800fffff07087812 */ /* 0x000fe200078ec0ff */
[----:B------:R-:W-:-:S03]  /*0d80*/  IMAD.MOV.U32 R21, RZ, RZ, 0x40100000 ;  /* 0x40100000ff157424 */ /* 0x000fc600078e00ff */
[----:B------:R-:W-:Y:S01]  /*0d90*/  LOP3.LUT R9, R8, 0x3ff00000, RZ, 0xfc, !PT ;  /* 0x3ff0000008097812 */ /* 0x000fe200078efcff */
[----:B------:R-:W-:-:S06]  /*0da0*/  IMAD.MOV.U32 R8, RZ, RZ, R6 ;  /* 0x000000ffff087224 */ /* 0x000fcc00078e0006 */
[----:B------:R-:W-:-:S06]  /*0db0*/  @!P0 DMUL R8, R6, 8.98846567431157953865e+307 ;  /* 0x7fe0000006088828 */ /* 0x000fcc0000000000 */
[----:B------:R-:W0:Y:S02]  /*0dc0*/  MUFU.RCP64H R11, R9 ;  /* 0x00000009000b7308 */ /* 0x000e240000001800 */
[----:B0-----:R-:W-:-:S08]  /*0dd0*/  DFMA R12, R10, -R8, 1 ;  /* 0x3ff000000a0c742b */ /* 0x001fd00000000808 */
[----:B------:R-:W-:-:S08]  /*0de0*/  DFMA R12, R12, R12, R12 ;  /* 0x0000000c0c0c722b */ /* 0x000fd0000000000c */
[----:B------:R-:W-:Y:S01]  /*0df0*/  DFMA R10, R10, R12, R10 ;  /* 0x0000000c0a0a722b */ /* 0x000fe2000000000a */
[----:B------:R-:W-:Y:S01]  /*0e00*/  LOP3.LUT R13, R7, 0x7ff00000, RZ, 0xc0, !PT ;  /* 0x7ff00000070d7812 */ /* 0x000fe200078ec0ff */
[----:B------:R-:W-:-:S03]  /*0e10*/  IMAD.MOV.U32 R12, RZ, RZ, 0x1ca00000 ;  /* 0x1ca00000ff0c7424 */ /* 0x000fc600078e00ff */
[----:B------:R-:W-:Y:S01]  /*0e20*/  ISETP.LE.U32.AND P1, PT, R13, 0x40100000, PT ;  /* 0x401000000d00780c */ /* 0x000fe20003f23070 */
[----:B------:R-:W-:Y:S02]  /*0e30*/  IMAD.MOV.U32 R20, RZ, RZ, R13 ;  /* 0x000000ffff147224 */ /* 0x000fe400078e000d */
[C---:B------:R-:W-:Y:S01]  /*0e40*/  DFMA R14, R10.reuse, -R8, 1 ;  /* 0x3ff000000a0e742b */ /* 0x040fe20000000808 */
[----:B------:R-:W-:Y:S01]  /*0e50*/  VIADD R13, R21, 0xffffffff ;  /* 0xffffffff150d7836 */ /* 0x000fe20000000000 */
[----:B------:R-:W-:Y:S02]  /*0e60*/  SEL R16, R12, 0x63400000, !P1 ;  /* 0x634000000c107807 */ /* 0x000fe40004800000 */
[----:B------:R-:W-:Y:S02]  /*0e70*/  @!P0 LOP3.LUT R20, R9, 0x7ff00000, RZ, 0xc0, !PT ;  /* 0x7ff0000009148812 */ /* 0x000fe400078ec0ff */
[----:B------:R-:W-:Y:S02]  /*0e80*/  ISETP.GT.U32.AND P0, PT, R13, 0x7feffffe, PT ;  /* 0x7feffffe0d00780c */ /* 0x000fe40003f04070 */
[----:B------:R-:W-:Y:S01]  /*0e90*/  DFMA R10, R10, R14, R10 ;  /* 0x0000000e0a0a722b */ /* 0x000fe2000000000a */
[----:B------:R-:W-:Y:S01]  /*0ea0*/  VIADD R13, R20, 0xffffffff ;  /* 0xffffffff140d7836 */ /* 0x000fe20000000000 */
[----:B------:R-:W-:Y:S01]  /*0eb0*/  LOP3.LUT R15, R16, 0x921fb, RZ, 0xfc, !PT ;  /* 0x000921fb100f7812 */ /* 0x000fe200078efcff */
[----:B------:R-:W-:-:S03]  /*0ec0*/  IMAD.MOV.U32 R14, RZ, RZ, 0x54442d18 ;  /* 0x54442d18ff0e7424 */ /* 0x000fc600078e00ff */
[----:B------:R-:W-:-:S03]  /*0ed0*/  ISETP.GT.U32.OR P0, PT, R13, 0x7feffffe, P0 ;  /* 0x7feffffe0d00780c */ /* 0x000fc60000704470 */
[----:B------:R-:W-:-:S08]  /*0ee0*/  DMUL R16, R10, R14 ;  /* 0x0000000e0a107228 */ /* 0x000fd00000000000 */
[----:B------:R-:W-:-:S08]  /*0ef0*/  DFMA R18, R16, -R8, R14 ;  /* 0x800000081012722b */ /* 0x000fd0000000000e */
[----:B------:R-:W-:Y:S01]  /*0f00*/  DFMA R10, R10, R18, R16 ;  /* 0x000000120a0a722b */ /* 0x000fe20000000010 */
[----:B------:R-:W-:Y:S10]  /*0f10*/  @P0 BRA `(.L_x_17) ;  /* 0x0000000000740947 */ /* 0x000ff40003800000 */
[----:B------:R-:W-:Y:S01]  /*0f20*/  LOP3.LUT R17, R7, 0x7ff00000, RZ, 0xc0, !PT ;  /* 0x7ff0000007117812 */ /* 0x000fe200078ec0ff */
[----:B------:R-:W-:-:S03]  /*0f30*/  IMAD.MOV.U32 R13, RZ, RZ, 0x40100000 ;  /* 0x40100000ff0d7424 */ /* 0x000fc600078e00ff */
[----:B------:R-:W-:Y:S01]  /*0f40*/  ISETP.LE.U32.AND P0, PT, R17, 0x40100000, PT ;  /* 0x401000001100780c */ /* 0x000fe20003f03070 */
[----:B------:R-:W-:-:S03]  /*0f50*/  IMAD.MOV R16, RZ, RZ, -R17 ;  /* 0x000000ffff107224 */ /* 0x000fc600078e0a11 */
[----:B------:R-:W-:Y:S02]  /*0f60*/  SEL R12, R12, 0x63400000, !P0 ;  /* 0x634000000c0c7807 */ /* 0x000fe40004000000 */
[----:B------:R-:W-:Y:S01]  /*0f70*/  VIADDMNMX R13, R16, R13, 0xb9600000, !PT ;  /* 0xb9600000100d7446 */ /* 0x000fe2000780010d */
[----:B------:R-:W-:-:S03]  /*0f80*/  IMAD.MOV.U32 R16, RZ, RZ, RZ ;  /* 0x000000ffff107224 */ /* 0x000fc600078e00ff */
[----:B------:R-:W-:-:S05]  /*0f90*/  VIMNMX R13, PT, PT, R13, 0x46a00000, PT ;  /* 0x46a000000d0d7848 */ /* 0x000fca0003fe0100 */
[----:B------:R-:W-:-:S04]  /*0fa0*/  IMAD.IADD R18, R13, 0x1, -R12 ;  /* 0x000000010d127824 */ /* 0x000fc800078e0a0c */
[----:B------:R-:W-:-:S06]  /*0fb0*/  VIADD R17, R18, 0x7fe00000 ;  /* 0x7fe0000012117836 */ /* 0x000fcc0000000000 */
[----:B------:R-:W-:-:S10]  /*0fc0*/  DMUL R12, R10, R16 ;  /* 0x000000100a0c7228 */ /* 0x000fd40000000000 */
[----:B------:R-:W-:-:S13]  /*0fd0*/  FSETP.GTU.AND P0, PT, |R13|, 1.469367938527859385e-39, PT ;  /* 0x001000000d00780b */ /* 0x000fda0003f0c200 */
[----:B------:R-:W-:Y:S05]  /*0fe0*/  @P0 BRA `(.L_x_18) ;  /* 0x0000000000840947 */ /* 0x000fea0003800000 */
[----:B------:R-:W-:Y:S01]  /*0ff0*/  DFMA R8, R10, -R8, R14 ;  /* 0x800000080a08722b */ /* 0x000fe2000000000e */
[----:B------:R-:W-:-:S09]  /*1000*/  IMAD.MOV.U32 R16, RZ, RZ, RZ ;  /* 0x000000ffff107224 */ /* 0x000fd200078e00ff */
[C---:B------:R-:W-:Y:S02]  /*1010*/  FSETP.NEU.AND P0, PT, R9.reuse, RZ, PT ;  /* 0x000000ff0900720b */ /* 0x040fe40003f0d000 */
[----:B------:R-:W-:-:S04]  /*1020*/  LOP3.LUT R15, R9, 0x80000000, R7, 0x48, !PT ;  /* 0x80000000090f7812 */ /* 0x000fc800078e4807 */
[----:B------:R-:W-:-:S07]  /*1030*/  LOP3.LUT R17, R15, R17, RZ, 0xfc, !PT ;  /* 0x000000110f117212 */ /* 0x000fce00078efcff */
[----:B------:R-:W-:Y:S05]  /*1040*/  @!P0 BRA `(.L_x_18) ;  /* 0x00000000006c8947 */ /* 0x000fea0003800000 */
[----:B------:R-:W-:Y:S02]  /*1050*/  IMAD.MOV R7, RZ, RZ, -R18 ;  /* 0x000000ffff077224 */ /* 0x000fe400078e0a12 */
[----:B------:R-:W-:-:S06]  /*1060*/  IMAD.MOV.U32 R6, RZ, RZ, RZ ;  /* 0x000000ffff067224 */ /* 0x000fcc00078e00ff */
[----:B------:R-:W-:Y:S02]  /*1070*/  DFMA R6, R12, -R6, R10 ;  /* 0x800000060c06722b */ /* 0x000fe4000000000a */
[----:B------:R-:W-:-:S04]  /*1080*/  DMUL.RP R10, R10, R16 ;  /* 0x000000100a0a7228 */ /* 0x000fc80000008000 */
[----:B------:R-:W-:-:S04]  /*1090*/  IADD3 R6, PT, PT, -R18, -0x43300000, RZ ;  /* 0xbcd0000012067810 */ /* 0x000fc80007ffe1ff */
[----:B------:R-:W-:Y:S02]  /*10a0*/  FSETP.NEU.AND P0, PT, |R7|, R6, PT ;  /* 0x000000060700720b */ /* 0x000fe40003f0d200 */
[----:B------:R-:W-:Y:S02]  /*10b0*/  LOP3.LUT R15, R11, R15, RZ, 0x3c, !PT ;  /* 0x0000000f0b0f7212 */ /* 0x000fe400078e3cff */
[----:B------:R-:W-:Y:S02]  /*10c0*/  FSEL R12, R10, R12, !P0 ;  /* 0x0000000c0a0c7208 */ /* 0x000fe40004000000 */
[----:B------:R-:W-:Y:S01]  /*10d0*/  FSEL R13, R15, R13, !P0 ;  /* 0x0000000d0f0d7208 */ /* 0x000fe20004000000 */
[----:B------:R-:W-:Y:S06]  /*10e0*/  BRA `(.L_x_18) ;  /* 0x0000000000447947 */ /* 0x000fec0003800000 */
.L_x_17:
[----:B------:R-:W-:-:S14]  /*10f0*/  DSETP.NAN.AND P0, PT, R6, R6, PT ;  /* 0x000000060600722a */ /* 0x000fdc0003f08000 */
[----:B------:R-:W-:Y:S05]  /*1100*/  @P0 BRA `(.L_x_19) ;  /* 0x0000000000340947 */ /* 0x000fea0003800000 */
[----:B------:R-:W-:Y:S01]  /*1110*/  ISETP.NE.AND P0, PT, R21, R20, PT ;  /* 0x000000141500720c */ /* 0x000fe20003f05270 */
[----:B------:R-:W-:Y:S02]  /*1120*/  IMAD.MOV.U32 R12, RZ, RZ, 0x0 ;  /* 0x00000000ff0c7424 */ /* 0x000fe400078e00ff */
[----:B------:R-:W-:-:S10]  /*1130*/  IMAD.MOV.U32 R13, RZ, RZ, -0x80000 ;  /* 0xfff80000ff0d7424 */ /* 0x000fd400078e00ff */
[----:B------:R-:W-:Y:S05]  /*1140*/  @!P0 BRA `(.L_x_18) ;  /* 0x00000000002c8947 */ /* 0x000fea0003800000 */
[----:B------:R-:W-:Y:S02]  /*1150*/  ISETP.NE.AND P0, PT, R21, 0x7ff00000, PT ;  /* 0x7ff000001500780c */ /* 0x000fe40003f05270 */
[----:B------:R-:W-:Y:S02]  /*1160*/  LOP3.LUT R6, R7, 0x401921fb, RZ, 0x3c, !PT ;  /* 0x401921fb07067812 */ /* 0x000fe400078e3cff */
[----:B------:R-:W-:Y:S02]  /*1170*/  ISETP.EQ.OR P0, PT, R20, RZ, !P0 ;  /* 0x000000ff1400720c */ /* 0x000fe40004702670 */
[----:B------:R-:W-:-:S11]  /*1180*/  LOP3.LUT R13, R6, 0x80000000, RZ, 0xc0, !PT ;  /* 0x80000000060d7812 */ /* 0x000fd600078ec0ff */
[----:B------:R-:W-:Y:S01]  /*1190*/  @P0 LOP3.LUT R6, R13, 0x7ff00000, RZ, 0xfc, !PT ;  /* 0x7ff000000d060812 */ /* 0x000fe200078efcff */
[----:B------:R-:W-:Y:S02]  /*11a0*/  @!P0 IMAD.MOV.U32 R12, RZ, RZ, RZ ;  /* 0x000000ffff0c8224 */ /* 0x000fe400078e00ff */
[----:B------:R-:W-:Y:S02]  /*11b0*/  @P0 IMAD.MOV.U32 R12, RZ, RZ, RZ ;  /* 0x000000ffff0c0224 */ /* 0x000fe400078e00ff */
[----:B------:R-:W-:Y:S01]  /*11c0*/  @P0 IMAD.MOV.U32 R13, RZ, RZ, R6 ;  /* 0x000000ffff0d0224 */ /* 0x000fe200078e0006 */
[----:B------:R-:W-:Y:S06]  /*11d0*/  BRA `(.L_x_18) ;  /* 0x0000000000087947 */ /* 0x000fec0003800000 */
.L_x_19:
[----:B------:R-:W-:Y:S01]  /*11e0*/  LOP3.LUT R13, R7, 0x80000, RZ, 0xfc, !PT ;  /* 0x00080000070d7812 */ /* 0x000fe200078efcff */
[----:B------:R-:W-:-:S07]  /*11f0*/  IMAD.MOV.U32 R12, RZ, RZ, R6 ;  /* 0x000000ffff0c7224 */ /* 0x000fce00078e0006 */
.L_x_18:
[----:B------:R-:W-:Y:S02]  /*1200*/  IMAD.MOV.U32 R6, RZ, RZ, R0 ;  /* 0x000000ffff067224 */ /* 0x000fe400078e0000 */
[----:B------:R-:W-:Y:S02]  /*1210*/  IMAD.MOV.U32 R7, RZ, RZ, 0x0 ;  /* 0x00000000ff077424 */ /* 0x000fe400078e00ff */
[----:B------:R-:W-:Y:S02]  /*1220*/  IMAD.MOV.U32 R20, RZ, RZ, R12 ;  /* 0x000000ffff147224 */ /* 0x000fe400078e000c */
[----:B------:R-:W-:Y:S01]  /*1230*/  IMAD.MOV.U32 R21, RZ, RZ, R13 ;  /* 0x000000ffff157224 */ /* 0x000fe200078e000d */
[----:B------:R-:W-:Y:S06]  /*1240*/  RET.REL.NODEC R6 `(_Z3fftP7double2l) ;  /* 0xffffffec066c7950 */ /* 0x000fec0003c3ffff */
        .weak           $__internal_1_$__cuda_sm20_div_s64
        .type           $__internal_1_$__cuda_sm20_div_s64,@function
        .size           $__internal_1_$__cuda_sm20_div_s64,($_Z3fftP7double2l$__internal_trig_reduction_slowpathd - $__internal_1_$__cuda_sm20_div_s64)
$__internal_1_$__cuda_sm20_div_s64:
[----:B------:R-:W-:Y:S02]  /*1250*/  IADD3 R2, P0, PT, RZ, -UR4, RZ ;  /* 0x80000004ff027c10 */ /* 0x000fe4000ff1e0ff */
[----:B------:R-:W-:-:S03]  /*1260*/  ISETP.LE.AND P1, PT, RZ, UR8, PT ;  /* 0x00000008ff007c0c */ /* 0x000fc6000bf23270 */
[----:B------:R-:W-:Y:S01]  /*1270*/  IMAD.X R3, RZ, RZ, ~UR8, P0 ;  /* 0x80000008ff037e24 */ /* 0x000fe200080e06ff */
[----:B------:R-:W-:-:S04]  /*1280*/  SEL R2, R2, UR4, !P1 ;  /* 0x0000000402027c07 */ /* 0x000fc8000c800000 */
[----:B------:R-:W-:-:S04]  /*1290*/  SEL R3, R3, UR8, !P1 ;  /* 0x0000000803037c07 */ /* 0x000fc8000c800000 */
[----:B------:R-:W0:Y:S08]  /*12a0*/  I2F.U64.RP R10, R2 ;  /* 0x00000002000a7312 */ /* 0x000e300000309000 */
[----:B0-----:R-:W0:Y:S02]  /*12b0*/  MUFU.RCP R10, R10 ;  /* 0x0000000a000a7308 */ /* 0x001e240000001000 */
[----:B0-----:R-:W-:-:S06]  /*12c0*/  VIADD R6, R10, 0x1ffffffe ;  /* 0x1ffffffe0a067836 */ /* 0x001fcc0000000000 */
[----:B------:R-:W0:Y:S02]  /*12d0*/  F2I.U64.TRUNC R6, R6 ;  /* 0x0000000600067311 */ /* 0x000e24000020d800 */
[----:B0-----:R-:W-:-:S04]  /*12e0*/  IMAD.WIDE.U32 R8, R6, R2, RZ ;  /* 0x0000000206087225 */ /* 0x001fc800078e00ff */
[----:B------:R-:W-:Y:S01]  /*12f0*/  IMAD R9, R6, R3, R9 ;  /* 0x0000000306097224 */ /* 0x000fe200078e0209 */
[----:B------:R-:W-:-:S03]  /*1300*/  IADD3 R11, P0, PT, RZ, -R8, RZ ;  /* 0x80000008ff0b7210 */ /* 0x000fc60007f1e0ff */
[----:B------:R-:W-:Y:S02]  /*1310*/  IMAD R9, R7, R2, R9 ;  /* 0x0000000207097224 */ /* 0x000fe400078e0209 */
[----:B------:R-:W-:-:S04]  /*1320*/  IMAD.HI.U32 R8, R6, R11, RZ ;  /* 0x0000000b06087227 */ /* 0x000fc800078e00ff */
[----:B------:R-:W-:Y:S02]  /*1330*/  IMAD.X R13, RZ, RZ, ~R9, P0 ;  /* 0x000000ffff0d7224 */ /* 0x000fe400000e0e09 */
[----:B------:R-:W-:Y:S02]  /*1340*/  IMAD.MOV.U32 R9, RZ, RZ, R6 ;  /* 0x000000ffff097224 */ /* 0x000fe400078e0006 */
[-C--:B------:R-:W-:Y:S02]  /*1350*/  IMAD R15, R7, R13.reuse, RZ ;  /* 0x0000000d070f7224 */ /* 0x080fe400078e02ff */
[----:B------:R-:W-:-:S04]  /*1360*/  IMAD.WIDE.U32 R8, P0, R6, R13, R8 ;  /* 0x0000000d06087225 */ /* 0x000fc80007800008 */
[----:B------:R-:W-:-:S04]  /*1370*/  IMAD.HI.U32 R13, R7, R13, RZ ;  /* 0x0000000d070d7227 */ /* 0x000fc800078e00ff */
[----:B------:R-:W-:-:S05]  /*1380*/  IMAD.HI.U32 R8, P2, R7, R11, R8 ;  /* 0x0000000b07087227 */ /* 0x000fca0007840008 */
[----:B------:R-:W-:Y:S01]  /*1390*/  IADD3 R9, P3, PT, R15, R8, RZ ;  /* 0x000000080f097210 */ /* 0x000fe20007f7e0ff */
[----:B------:R-:W-:-:S04]  /*13a0*/  IMAD.X R8, R13, 0x1, R7, P0 ;  /* 0x000000010d087824 */ /* 0x000fc800000e0607 */
[----:B------:R-:W-:Y:S01]  /*13b0*/  IMAD.WIDE.U32 R6, R9, R2, RZ ;  /* 0x0000000209067225 */ /* 0x000fe200078e00ff */
[----:B------:R-:W-:-:S03]  /*13c0*/  IADD3.X R11, PT, PT, RZ, RZ, R8, P3, P2 ;  /* 0x000000ffff0b7210 */ /* 0x000fc60001fe4408 */
[----:B------:R-:W-:Y:S01]  /*13d0*/  IMAD R7, R9, R3, R7 ;  /* 0x0000000309077224 */ /* 0x000fe200078e0207 */
[----:B------:R-:W-:-:S03]  /*13e0*/  IADD3 R13, P0, PT, RZ, -R6, RZ ;  /* 0x80000006ff0d7210 */ /* 0x000fc60007f1e0ff */
[----:B------:R-:W-:Y:S02]  /*13f0*/  IMAD R7, R11, R2, R7 ;  /* 0x000000020b077224 */ /* 0x000fe400078e0207 */
[----:B------:R-:W-:-:S04]  /*1400*/  IMAD.HI.U32 R8, R9, R13, RZ ;  /* 0x0000000d09087227 */ /* 0x000fc800078e00ff */
[----:B------:R-:W-:Y:S02]  /*1410*/  IMAD.X R6, RZ, RZ, ~R7, P0 ;  /* 0x000000ffff067224 */ /* 0x000fe400000e0e07 */
[----:B------:R-:W-:Y:S02]  /*1420*/  IMAD.MOV.U32 R7, RZ, RZ, RZ ;  /* 0x000000ffff077224 */ /* 0x000fe400078e00ff */
[----:B------:R-:W-:-:S04]  /*1430*/  IMAD.WIDE.U32 R8, P0, R9, R6, R8 ;  /* 0x0000000609087225 */ /* 0x000fc80007800008 */
[C---:B------:R-:W-:Y:S02]  /*1440*/  IMAD R10, R11.reuse, R6, RZ ;  /* 0x000000060b0a7224 */ /* 0x040fe400078e02ff */
[----:B------:R-:W-:-:S04]  /*1450*/  IMAD.HI.U32 R9, P2, R11, R13, R8 ;  /* 0x0000000d0b097227 */ /* 0x000fc80007840008 */
[----:B------:R-:W-:Y:S01]  /*1460*/  IMAD.HI.U32 R8, R11, R6, RZ ;  /* 0x000000060b087227 */ /* 0x000fe200078e00ff */
[----:B------:R-:W-:-:S03]  /*1470*/  IADD3 R9, P3, PT, R10, R9, RZ ;  /* 0x000000090a097210 */ /* 0x000fc60007f7e0ff */
[----:B------:R-:W-:Y:S02]  /*1480*/  IMAD.X R11, R8, 0x1, R11, P0 ;  /* 0x00000001080b7824 */ /* 0x000fe400000e060b */
[----:B------:R-:W-:-:S03]  /*1490*/  IMAD.HI.U32 R6, R9, R4, RZ ;  /* 0x0000000409067227 */ /* 0x000fc600078e00ff */
[----:B------:R-:W-:Y:S01]  /*14a0*/  IADD3.X R11, PT, PT, RZ, RZ, R11, P3, P2 ;  /* 0x000000ffff0b7210 */ /* 0x000fe20001fe440b */
[----:B------:R-:W-:-:S04]  /*14b0*/  IMAD.WIDE.U32 R6, RZ, R9, R6 ;  /* 0x00000009ff067225 */ /* 0x000fc800078e0006 */
[----:B------:R-:W-:-:S04]  /*14c0*/  IMAD.HI.U32 R6, P0, R11, R4, R6 ;  /* 0x000000040b067227 */ /* 0x000fc80007800006 */
[----:B------:R-:W-:Y:S01]  /*14d0*/  IMAD.X R8, RZ, RZ, RZ, P0 ;  /* 0x000000ffff087224 */ /* 0x000fe200000e06ff */
[----:B------:R-:W-:-:S05]  /*14e0*/  IADD3 R9, P2, PT, RZ, R6, RZ ;  /* 0x00000006ff097210 */ /* 0x000fca0007f5e0ff */
[----:B------:R-:W-:-:S04]  /*14f0*/  IMAD.WIDE.U32 R6, R9, R2, RZ ;  /* 0x0000000209067225 */ /* 0x000fc800078e00ff */
[----:B------:R-:W-:Y:S01]  /*1500*/  IMAD.X R11, RZ, RZ, R8, P2 ;  /* 0x000000ffff0b7224 */ /* 0x000fe200010e0608 */
[----:B------:R-:W-:Y:S01]  /*1510*/  IADD3 R15, P2, PT, -R6, R4, RZ ;  /* 0x00000004060f7210 */ /* 0x000fe20007f5e1ff */
[C---:B------:R-:W-:Y:S01]  /*1520*/  IMAD R7, R9.reuse, R3, R7 ;  /* 0x0000000309077224 */ /* 0x040fe200078e0207 */
[----:B------:R-:W-:Y:S02]  /*1530*/  IADD3 R6, P3, PT, R9, 0x1, RZ ;  /* 0x0000000109067810 */ /* 0x000fe40007f7e0ff */
[-C--:B------:R-:W-:Y:S01]  /*1540*/  ISETP.GE.U32.AND P0, PT, R15, R2.reuse, PT ;  /* 0x000000020f00720c */ /* 0x080fe20003f06070 */
[-C--:B------:R-:W-:Y:S02]  /*1550*/  IMAD R7, R11, R2.reuse, R7 ;  /* 0x000000020b077224 */ /* 0x080fe400078e0207 */
[----:B------:R-:W-:Y:S02]  /*1560*/  IMAD.X R8, RZ, RZ, R11, P3 ;  /* 0x000000ffff087224 */ /* 0x000fe400018e060b */
[----:B------:R-:W-:Y:S01]  /*1570*/  IMAD.X R17, RZ, RZ, ~R7, P2 ;  /* 0x000000ffff117224 */ /* 0x000fe200010e0e07 */
[----:B------:R-:W-:-:S04]  /*1580*/  IADD3 R7, P2, PT, R15, -R2, RZ ;  /* 0x800000020f077210 */ /* 0x000fc80007f5e0ff */
[C---:B------:R-:W-:Y:S01]  /*1590*/  ISETP.GE.U32.AND.EX P0, PT, R17.reuse, R3, PT, P0 ;  /* 0x000000031100720c */ /* 0x040fe20003f06100 */
[----:B------:R-:W-:-:S03]  /*15a0*/  IMAD.X R13, R17, 0x1, ~R3, P2 ;  /* 0x00000001110d7824 */ /* 0x000fc600010e0e03 */
[----:B------:R-:W-:Y:S02]  /*15b0*/  SEL R7, R7, R15, P0 ;  /* 0x0000000f07077207 */ /* 0x000fe40000000000 */
[----:B------:R-:W-:Y:S02]  /*15c0*/  SEL R9, R6, R9, P0 ;  /* 0x0000000906097207 */ /* 0x000fe40000000000 */
[----:B------:R-:W-:Y:S02]  /*15d0*/  SEL R13, R13, R17, P0 ;  /* 0x000000110d0d7207 */ /* 0x000fe40000000000 */
[----:B------:R-:W-:Y:S02]  /*15e0*/  ISETP.GE.U32.AND P2, PT, R7, R2, PT ;  /* 0x000000020700720c */ /* 0x000fe40003f46070 */
[----:B------:R-:W-:Y:S02]  /*15f0*/  SEL R2, R8, R11, P0 ;  /* 0x0000000b08027207 */ /* 0x000fe40000000000 */
[----:B------:R-:W-:-:S02]  /*1600*/  IADD3 R6, P3, PT, R9, 0x1, RZ ;  /* 0x0000000109067810 */ /* 0x000fc40007f7e0ff */
[----:B------:R-:W-:-:S03]  /*1610*/  ISETP.GE.U32.AND.EX P0, PT, R13, R3, PT, P2 ;  /* 0x000000030d00720c */ /* 0x000fc60003f06120 */
[----:B------:R-:W-:Y:S01]  /*1620*/  IMAD.X R7, RZ, RZ, R2, P3 ;  /* 0x000000ffff077224 */ /* 0x000fe200018e0602 */
[----:B------:R-:W-:-:S04]  /*1630*/  SEL R6, R6, R9, P0 ;  /* 0x0000000906067207 */ /* 0x000fc80000000000 */
[----:B------:R-:W-:Y:S02]  /*1640*/  SEL R7, R7, R2, P0 ;  /* 0x0000000207077207 */ /* 0x000fe40000000000 */
[-C--:B------:R-:W-:Y:S02]  /*1650*/  IADD3 R3, P2, PT, RZ, -R6.reuse, RZ ;  /* 0x80000006ff037210 */ /* 0x080fe40007f5e0ff */
[----:B------:R-:W-:Y:S02]  /*1660*/  ISETP.NE.U32.AND P0, PT, RZ, UR4, PT ;  /* 0x00000004ff007c0c */ /* 0x000fe4000bf05070 */
[----:B------:R-:W-:Y:S01]  /*1670*/  SEL R6, R3, R6, !P1 ;  /* 0x0000000603067207 */ /* 0x000fe20004800000 */
[----:B------:R-:W-:Y:S01]  /*1680*/  IMAD.X R2, RZ, RZ, ~R7, P2 ;  /* 0x000000ffff027224 */ /* 0x000fe200010e0e07 */
[----:B------:R-:W-:Y:S01]  /*1690*/  ISETP.NE.AND.EX P0, PT, RZ, UR8, PT, P0 ;  /* 0x00000008ff007c0c */ /* 0x000fe2000bf05300 */
[----:B------:R-:W-:-:S03]  /*16a0*/  IMAD.MOV.U32 R3, RZ, RZ, 0x0 ;  /* 0x00000000ff037424 */ /* 0x000fc600078e00ff */
[----:B------:R-:W-:Y:S01]  /*16b0*/  SEL R7, R2, R7, !P1 ;  /* 0x0000000702077207 */ /* 0x000fe20004800000 */
[----:B------:R-:W-:Y:S01]  /*16c0*/  IMAD.MOV.U32 R2, RZ, RZ, R0 ;  /* 0x000000ffff027224 */ /* 0x000fe200078e0000 */
[----:B------:R-:W-:Y:S02]  /*16d0*/  SEL R6, R6, 0xffffffff, P0 ;  /* 0xffffffff06067807 */ /* 0x000fe40000000000 */
[----:B------:R-:W-:Y:S01]  /*16e0*/  SEL R7, R7, 0xffffffff, P0 ;  /* 0xffffffff07077807 */ /* 0x000fe20000000000 */
[----:B------:R-:W-:Y:S06]  /*16f0*/  RET.REL.NODEC R2 `(_Z3fftP7double2l) ;  /* 0xffffffe802407950 */ /* 0x000fec0003c3ffff */
        .type           $_Z3fftP7double2l$__internal_trig_reduction_slowpathd,@function
        .size           $_Z3fftP7double2l$__internal_trig_reduction_slowpathd,(.L_x_30 - $_Z3fftP7double2l$__internal_trig_reduction_slowpathd)
$_Z3fftP7double2l$__internal_trig_reduction_slowpathd:
[--C-:B------:R-:W-:Y:S01]  /*1700*/  SHF.R.U32.HI R10, RZ, 0x14, R9.reuse ;  /* 0x00000014ff0a7819 */ /* 0x100fe20000011609 */
[----:B------:R-:W-:Y:S02]  /*1710*/  IMAD.MOV.U32 R23, RZ, RZ, R9 ;  /* 0x000000ffff177224 */ /* 0x000fe400078e0009 */
[----:B------:R-:W-:Y:S01]  /*1720*/  IMAD.MOV.U32 R0, RZ, RZ, RZ ;  /* 0x000000ffff007224 */ /* 0x000fe200078e00ff */
[----:B------:R-:W-:-:S04]  /*1730*/  LOP3.LUT R11, R10, 0x7ff, RZ, 0xc0, !PT ;  /* 0x000007ff0a0b7812 */ /* 0x000fc800078ec0ff */
[----:B------:R-:W-:-:S13]  /*1740*/  ISETP.NE.AND P0, PT, R11, 0x7ff, PT ;  /* 0x000007ff0b00780c */ /* 0x000fda0003f05270 */
[----:B------:R-:W-:Y:S05]  /*1750*/  @!P0 BRA `(.L_x_20) ;  /* 0x00000008004c8947 */ /* 0x000fea0003800000 */
[----:B------:R-:W-:Y:S01]  /*1760*/  VIADD R0, R11, 0xfffffc00 ;  /* 0xfffffc000b007836 */ /* 0x000fe20000000000 */
[----:B------:R-:W-:Y:S01]  /*1770*/  BSSY.RECONVERGENT B2, `(.L_x_21) ;  /* 0x0000030000027945 */ /* 0x000fe20003800200 */
[----:B------:R-:W-:-:S03]  /*1780*/  CS2R R16, SRZ ;  /* 0x0000000000107805 */ /* 0x000fc6000001ff00 */
[----:B------:R-:W-:Y:S02]  /*1790*/  SHF.R.U32.HI R11, RZ, 0x6, R0 ;  /* 0x00000006ff0b7819 */ /* 0x000fe40000011600 */
[----:B------:R-:W-:Y:S02]  /*17a0*/  ISETP.GE.U32.AND P0, PT, R0, 0x80, PT ;  /* 0x000000800000780c */ /* 0x000fe40003f06070 */
[C---:B------:R-:W-:Y:S02]  /*17b0*/  IADD3 R12, PT, PT, -R11.reuse, 0x13, RZ ;  /* 0x000000130b0c7810 */ /* 0x040fe40007ffe1ff */
[----:B------:R-:W-:Y:S02]  /*17c0*/  IADD3 R25, PT, PT, -R11, 0xf, RZ ;  /* 0x0000000f0b197810 */ /* 0x000fe40007ffe1ff */
[----:B------:R-:W-:-:S04]  /*17d0*/  SEL R12, R12, 0x12, P0 ;  /* 0x000000120c0c7807 */ /* 0x000fc80000000000 */
[----:B------:R-:W-:-:S13]  /*17e0*/  ISETP.GE.AND P0, PT, R25, R12, PT ;  /* 0x0000000c1900720c */ /* 0x000fda0003f06270 */
[----:B------:R-:W-:Y:S05]  /*17f0*/  @P0 BRA `(.L_x_22) ;  /* 0x00000000009c0947 */ /* 0x000fea0003800000 */
[----:B------:R-:W0:Y:S01]  /*1800*/  LDC.64 R14, c[0x0][0x358] ;  /* 0x0000d600ff0e7b82 */ /* 0x000e220000000a00 */
[C---:B------:R-:W-:Y:S01]  /*1810*/  SHF.L.U64.HI R13, R22.reuse, 0xb, R23 ;  /* 0x0000000b160d7819 */ /* 0x040fe20000010217 */
[----:B------:R-:W-:Y:S01]  /*1820*/  BSSY.RECONVERGENT B3, `(.L_x_23) ;  /* 0x0000023000037945 */ /* 0x000fe20003800200 */
[----:B------:R-:W-:Y:S01]  /*1830*/  IMAD.SHL.U32 R22, R22, 0x800, RZ ;  /* 0x0000080016167824 */ /* 0x000fe200078e00ff */
[----:B------:R-:W-:Y:S01]  /*1840*/  IADD3 R24, PT, PT, RZ, -R11, -R12 ;  /* 0x8000000bff187210 */ /* 0x000fe20007ffe80c */
[----:B------:R-:W-:Y:S01]  /*1850*/  IMAD.MOV.U32 R0, RZ, RZ, R1 ;  /* 0x000000ffff007224 */ /* 0x000fe200078e0001 */
[----:B------:R-:W-:Y:S01]  /*1860*/  CS2R R16, SRZ ;  /* 0x0000000000107805 */ /* 0x000fe2000001ff00 */
[----:B------:R-:W-:Y:S01]  /*1870*/  IMAD.MOV.U32 R23, RZ, RZ, RZ ;  /* 0x000000ffff177224 */ /* 0x000fe200078e00ff */
[----:B------:R-:W-:-:S07]  /*1880*/  LOP3.LUT R13, R13, 0x80000000, RZ, 0xfc, !PT ;  /* 0x800000000d0d7812 */ /* 0x000fce00078efcff */
.L_x_24:
[----:B------:R-:W1:Y:S01]  /*1890*/  LDC.64 R18, c[0x4][RZ] ;  /* 0x01000000ff127b82 */ /* 0x000e620000000a00 */
[----:B0-----:R-:W-:Y:S02]  /*18a0*/  R2UR UR10, R14 ;  /* 0x000000000e0a72ca */ /* 0x001fe400000e0000 */
[----:B------:R-:W-:Y:S01]  /*18b0*/  R2UR UR11, R15 ;  /* 0x000000000f0b72ca */ /* 0x000fe200000e0000 */
[----:B-1----:R-:W-:-:S12]  /*18c0*/  IMAD.WIDE R18, R25, 0x8, R18 ;  /* 0x0000000819127825 */ /* 0x002fd800078e0212 */
[----:B------:R-:W2:Y:S01]  /*18d0*/  LDG.E.64.CONSTANT R18, desc[UR10][R18.64] ;  /* 0x0000000a12127981 */ /* 0x000ea2000c1e9b00 */
[----:B------:R-:W-:Y:S02]  /*18e0*/  VIADD R24, R24, 0x1 ;  /* 0x0000000118187836 */ /* 0x000fe40000000000 */
[----:B------:R-:W-:Y:S02]  /*18f0*/  VIADD R25, R25, 0x1 ;  /* 0x0000000119197836 */ /* 0x000fe40000000000 */
[----:B--2---:R-:W-:-:S04]  /*1900*/  IMAD.WIDE.U32 R16, P2, R18, R22, R16 ;  /* 0x0000001612107225 */ /* 0x004fc80007840010 */
[----:B------:R-:W-:Y:S02]  /*1910*/  IMAD R27, R18, R13, RZ ;  /* 0x0000000d121b7224 */ /* 0x000fe400078e02ff */
[CC--:B------:R-:W-:Y:S02]  /*1920*/  IMAD R26, R19.reuse, R22.reuse, RZ ;  /* 0x00000016131a7224 */ /* 0x0c0fe400078e02ff */
[----:B------:R-:W-:Y:S01]  /*1930*/  IMAD.HI.U32 R29, R19, R22, RZ ;  /* 0x00000016131d7227 */ /* 0x000fe200078e00ff */
[----:B------:R-:W-:-:S03]  /*1940*/  IADD3 R17, P0, PT, R27, R17, RZ ;  /* 0x000000111b117210 */ /* 0x000fc60007f1e0ff */
[----:B------:R-:W-:Y:S01]  /*1950*/  IMAD R27, R23, 0x8, R0 ;  /* 0x00000008171b7824 */ /* 0x000fe200078e0200 */
[----:B------:R-:W-:Y:S01]  /*1960*/  IADD3 R17, P1, PT, R26, R17, RZ ;  /* 0x000000111a117210 */ /* 0x000fe20007f3e0ff */
[----:B------:R-:W-:-:S04]  /*1970*/  IMAD.HI.U32 R26, R18, R13, RZ ;  /* 0x0000000d121a7227 */ /* 0x000fc800078e00ff */
[----:B------:R-:W-:Y:S01]  /*1980*/  IMAD.X R26, RZ, RZ, R26, P2 ;  /* 0x000000ffff1a7224 */ /* 0x000fe200010e061a */
[----:B------:R0:W-:Y:S01]  /*1990*/  STL.64 [R27], R16 ;  /* 0x000000101b007387 */ /* 0x0001e20000100a00 */
[----:B------:R-:W-:-:S03]  /*19a0*/  IMAD.HI.U32 R18, R19, R13, RZ ;  /* 0x0000000d13127227 */ /* 0x000fc600078e00ff */
[----:B------:R-:W-:Y:S01]  /*19b0*/  IADD3.X R26, P0, PT, R29, R26, RZ, P0, !PT ;  /* 0x0000001a1d1a7210 */ /* 0x000fe2000071e4ff */
[----:B------:R-:W-:Y:S02]  /*19c0*/  IMAD R19, R19, R13, RZ ;  /* 0x0000000d13137224 */ /* 0x000fe400078e02ff */
[----:B------:R-:W-:Y:S02]  /*19d0*/  VIADD R23, R23, 0x1 ;  /* 0x0000000117177836 */ /* 0x000fe40000000000 */
[----:B------:R-:W-:Y:S01]  /*19e0*/  IMAD.X R18, RZ, RZ, R18, P0 ;  /* 0x000000ffff127224 */ /* 0x000fe200000e0612 */
[----:B------:R-:W-:Y:S02]  /*19f0*/  ISETP.NE.AND P0, PT, R24, -0xf, PT ;  /* 0xfffffff11800780c */ /* 0x000fe40003f05270 */
[----:B------:R-:W-:-:S05]  /*1a00*/  IADD3.X R26, P1, PT, R19, R26, RZ, P1, !PT ;  /* 0x0000001a131a7210 */ /* 0x000fca0000f3e4ff */
[----:B------:R-:W-:Y:S02]  /*1a10*/  IMAD.X R19, RZ, RZ, R18, P1 ;  /* 0x000000ffff137224 */ /* 0x000fe400008e0612 */
[----:B0-----:R-:W-:Y:S02]  /*1a20*/  IMAD.MOV.U32 R16, RZ, RZ, R26 ;  /* 0x000000ffff107224 */ /* 0x001fe400078e001a */
[----:B------:R-:W-:Y:S02]  /*1a30*/  IMAD.MOV.U32 R17, RZ, RZ, R19 ;  /* 0x000000ffff117224 */ /* 0x000fe400078e0013 */
[----:B------:R-:W-:Y:S05]  /*1a40*/  @P0 BRA `(.L_x_24) ;  /* 0xfffffffc00900947 */ /* 0x000fea000383ffff */
[----:B------:R-:W-:Y:S05]  /*1a50*/  BSYNC.RECONVERGENT B3 ;  /* 0x0000000000037941 */ /* 0x000fea0003800200 */
.L_x_23:
[----:B------:R-:W-:-:S07]  /*1a60*/  IMAD.MOV.U32 R25, RZ, RZ, R12 ;  /* 0x000000ffff197224 */ /* 0x000fce00078e000c */
.L_x_22:
[----:B------:R-:W-:Y:S05]  /*1a70*/  BSYNC.RECONVERGENT B2 ;  /* 0x0000000000027941 */ /* 0x000fea0003800200 */
.L_x_21:
[----:B------:R-:W-:Y:S01]  /*1a80*/  LOP3.LUT P0, R29, R10, 0x3f, RZ, 0xc0, !PT ;  /* 0x0000003f0a1d7812 */ /* 0x000fe2000780c0ff */
[----:B------:R-:W-:-:S04]  /*1a90*/  IMAD.IADD R0, R11, 0x1, R25 ;  /* 0x000000010b007824 */ /* 0x000fc800078e0219 */
[----:B------:R-:W-:-:S05]  /*1aa0*/  IMAD.U32 R14, R0, 0x8, R1 ;  /* 0x00000008000e7824 */ /* 0x000fca00078e0001 */
[----:B------:R0:W-:Y:S04]  /*1ab0*/  STL.64 [R14+-0x78], R16 ;  /* 0xffff88100e007387 */ /* 0x0001e80000100a00 */
[----:B------:R-:W2:Y:S04]  /*1ac0*/  @P0 LDL.64 R18, [R1+0x8] ;  /* 0x0000080001120983 */ /* 0x000ea80000100a00 */
[----:B------:R-:W3:Y:S04]  /*1ad0*/  LDL.64 R12, [R1+0x10] ;  /* 0x00001000010c7983 */ /* 0x000ee80000100a00 */
[----:B------:R-:W4:Y:S01]  /*1ae0*/  LDL.64 R10, [R1+0x18] ;  /* 0x00001800010a7983 */ /* 0x000f220000100a00 */
[----:B------:R-:W-:Y:S01]  /*1af0*/  @P0 LOP3.LUT R0, R29, 0x3f, RZ, 0x3c, !PT ;  /* 0x0000003f1d000812 */ /* 0x000fe200078e3cff */
[----:B------:R-:W-:Y:S01]  /*1b00*/  BSSY.RECONVERGENT B2, `(.L_x_25) ;  /* 0x0000034000027945 */ /* 0x000fe20003800200 */
[----:B--2---:R-:W-:-:S02]  /*1b10*/  @P0 SHF.R.U64 R15, R18, 0x1, R19 ;  /* 0x00000001120f0819 */ /* 0x004fc40000001213 */
[----:B------:R-:W-:Y:S02]  /*1b20*/  @P0 SHF.R.U32.HI R19, RZ, 0x1, R19 ;  /* 0x00000001ff130819 */ /* 0x000fe40000011613 */
[CC--:B---3--:R-:W-:Y:S02]  /*1b30*/  @P0 SHF.L.U32 R23, R12.reuse, R29.reuse, RZ ;  /* 0x0000001d0c170219 */ /* 0x0c8fe400000006ff */
[----:B0-----:R-:W-:Y:S02]  /*1b40*/  @P0 SHF.R.U64 R14, R15, R0, R19 ;  /* 0x000000000f0e0219 */ /* 0x001fe40000001213 */
[--C-:B------:R-:W-:Y:S02]  /*1b50*/  @P0 SHF.R.U32.HI R27, RZ, 0x1, R13.reuse ;  /* 0x00000001ff1b0819 */ /* 0x100fe4000001160d */
[C-C-:B------:R-:W-:Y:S02]  /*1b60*/  @P0 SHF.R.U64 R25, R12.reuse, 0x1, R13.reuse ;  /* 0x000000010c190819 */ /* 0x140fe4000000120d */
[----:B------:R-:W-:-:S02]  /*1b70*/  @P0 SHF.L.U64.HI R18, R12, R29, R13 ;  /* 0x0000001d0c120219 */ /* 0x000fc4000001020d */
[----:B------:R-:W-:Y:S02]  /*1b80*/  @P0 SHF.R.U32.HI R15, RZ, R0, R19 ;  /* 0x00000000ff0f0219 */ /* 0x000fe40000011613 */
[----:B------:R-:W-:Y:S02]  /*1b90*/  @P0 LOP3.LUT R12, R23, R14, RZ, 0xfc, !PT ;  /* 0x0000000e170c0212 */ /* 0x000fe400078efcff */
[----:B----4-:R-:W-:Y:S02]  /*1ba0*/  @P0 SHF.L.U32 R16, R10, R29, RZ ;  /* 0x0000001d0a100219 */ /* 0x010fe400000006ff */
[----:B------:R-:W-:Y:S01]  /*1bb0*/  @P0 SHF.R.U64 R25, R25, R0, R27 ;  /* 0x0000000019190219 */ /* 0x000fe2000000121b */
[----:B------:R-:W-:Y:S01]  /*1bc0*/  IMAD.SHL.U32 R14, R12, 0x4, RZ ;  /* 0x000000040c0e7824 */ /* 0x000fe200078e00ff */
[----:B------:R-:W-:Y:S02]  /*1bd0*/  @P0 LOP3.LUT R13, R18, R15, RZ, 0xfc, !PT ;  /* 0x0000000f120d0212 */ /* 0x000fe400078efcff */
[----:B------:R-:W-:-:S02]  /*1be0*/  @P0 SHF.L.U64.HI R29, R10, R29, R11 ;  /* 0x0000001d0a1d0219 */ /* 0x000fc4000001020b */
[----:B------:R-:W-:Y:S02]  /*1bf0*/  @P0 SHF.R.U32.HI R0, RZ, R0, R27 ;  /* 0x00000000ff000219 */ /* 0x000fe4000001161b */
[----:B------:R-:W-:Y:S02]  /*1c00*/  @P0 LOP3.LUT R10, R16, R25, RZ, 0xfc, !PT ;  /* 0x00000019100a0212 */ /* 0x000fe400078efcff */
[----:B------:R-:W-:Y:S02]  /*1c10*/  SHF.L.U64.HI R15, R12, 0x2, R13 ;  /* 0x000000020c0f7819 */ /* 0x000fe4000001020d */
[----:B------:R-:W-:Y:S02]  /*1c20*/  @P0 LOP3.LUT R11, R29, R0, RZ, 0xfc, !PT ;  /* 0x000000001d0b0212 */ /* 0x000fe400078efcff */
[----:B------:R-:W-:Y:S02]  /*1c30*/  SHF.L.W.U32.HI R13, R13, 0x2, R10 ;  /* 0x000000020d0d7819 */ /* 0x000fe40000010e0a */
[----:B------:R-:W-:-:S02]  /*1c40*/  IADD3 RZ, P0, PT, RZ, -R14, RZ ;  /* 0x8000000effff7210 */ /* 0x000fc40007f1e0ff */
[----:B------:R-:W-:Y:S02]  /*1c50*/  LOP3.LUT R0, RZ, R15, RZ, 0x33, !PT ;  /* 0x0000000fff007212 */ /* 0x000fe400078e33ff */
[----:B------:R-:W-:Y:S02]  /*1c60*/  SHF.L.W.U32.HI R10, R10, 0x2, R11 ;  /* 0x000000020a0a7819 */ /* 0x000fe40000010e0b */
[----:B------:R-:W-:Y:S02]  /*1c70*/  LOP3.LUT R12, RZ, R13, RZ, 0x33, !PT ;  /* 0x0000000dff0c7212 */ /* 0x000fe400078e33ff */
[----:B------:R-:W-:Y:S02]  /*1c80*/  IADD3.X R16, P0, PT, RZ, R0, RZ, P0, !PT ;  /* 0x00000000ff107210 */ /* 0x000fe4000071e4ff */
[----:B------:R-:W-:Y:S02]  /*1c90*/  LOP3.LUT R0, RZ, R10, RZ, 0x33, !PT ;  /* 0x0000000aff007212 */ /* 0x000fe400078e33ff */
[----:B------:R-:W-:-:S02]  /*1ca0*/  IADD3.X R12, P1, PT, RZ, R12, RZ, P0, !PT ;  /* 0x0000000cff0c7210 */ /* 0x000fc4000073e4ff */
[----:B------:R-:W-:-:S03]  /*1cb0*/  ISETP.GT.U32.AND P2, PT, R13, -0x1, PT ;  /* 0xffffffff0d00780c */ /* 0x000fc60003f44070 */
[----:B------:R-:W-:Y:S01]  /*1cc0*/  IMAD.X R17, RZ, RZ, R0, P1 ;  /* 0x000000ffff117224 */ /* 0x000fe200008e0600 */
[----:B------:R-:W-:-:S04]  /*1cd0*/  ISETP.GT.AND.EX P0, PT, R10, -0x1, PT, P2 ;  /* 0xffffffff0a00780c */ /* 0x000fc80003f04320 */
[----:B------:R-:W-:Y:S02]  /*1ce0*/  SEL R0, R10, R17, P0 ;  /* 0x000000110a007207 */ /* 0x000fe40000000000 */
[----:B------:R-:W-:Y:S02]  /*1cf0*/  SEL R13, R13, R12, P0 ;  /* 0x0000000c0d0d7207 */ /* 0x000fe40000000000 */
[----:B------:R-:W-:Y:S02]  /*1d00*/  ISETP.NE.U32.AND P1, PT, R0, RZ, PT ;  /* 0x000000ff0000720c */ /* 0x000fe40003f25070 */
[----:B------:R-:W-:Y:S02]  /*1d10*/  SEL R15, R15, R16, P0 ;  /* 0x000000100f0f7207 */ /* 0x000fe40000000000 */
[----:B------:R-:W-:Y:S01]  /*1d20*/  SEL R17, R13, R0, !P1 ;  /* 0x000000000d117207 */ /* 0x000fe20004800000 */
[----:B------:R-:W-:-:S05]  /*1d30*/  @!P0 IMAD.MOV R14, RZ, RZ, -R14 ;  /* 0x000000ffff0e8224 */ /* 0x000fca00078e0a0e */
[----:B------:R-:W0:Y:S02]  /*1d40*/  FLO.U32 R17, R17 ;  /* 0x0000001100117300 */ /* 0x000e2400000e0000 */
[C---:B0-----:R-:W-:Y:S02]  /*1d50*/  IADD3 R18, PT, PT, -R17.reuse, 0x1f, RZ ;  /* 0x0000001f11127810 */ /* 0x041fe40007ffe1ff */
[----:B------:R-:W-:-:S03]  /*1d60*/  IADD3 R12, PT, PT, -R17, 0x3f, RZ ;  /* 0x0000003f110c7810 */ /* 0x000fc60007ffe1ff */
[----:B------:R-:W-:-:S05]  /*1d70*/  @P1 IMAD.MOV R12, RZ, RZ, R18 ;  /* 0x000000ffff0c1224 */ /* 0x000fca00078e0212 */
[----:B------:R-:W-:-:S13]  /*1d80*/  ISETP.NE.AND P1, PT, R12, RZ, PT ;  /* 0x000000ff0c00720c */ /* 0x000fda0003f25270 */
[----:B------:R-:W-:Y:S05]  /*1d90*/  @!P1 BRA `(.L_x_26) ;  /* 0x0000000000289947 */ /* 0x000fea0003800000 */
[--C-:B------:R-:W-:Y:S02]  /*1da0*/  SHF.R.U64 R16, R14, 0x1, R15.reuse ;  /* 0x000000010e107819 */ /* 0x100fe4000000120f */
[C---:B------:R-:W-:Y:S02]  /*1db0*/  LOP3.LUT R14, R12.reuse, 0x3f, RZ, 0xc0, !PT ;  /* 0x0000003f0c0e7812 */ /* 0x040fe400078ec0ff */
[----:B------:R-:W-:Y:S02]  /*1dc0*/  SHF.R.U32.HI R18, RZ, 0x1, R15 ;  /* 0x00000001ff127819 */ /* 0x000fe4000001160f */
[----:B------:R-:W-:Y:S02]  /*1dd0*/  LOP3.LUT R15, R12, 0x3f, RZ, 0xc, !PT ;  /* 0x0000003f0c0f7812 */ /* 0x000fe400078e0cff */
[CC--:B------:R-:W-:Y:S02]  /*1de0*/  SHF.L.U64.HI R17, R13.reuse, R14.reuse, R0 ;  /* 0x0000000e0d117219 */ /* 0x0c0fe40000010200 */
[----:B------:R-:W-:-:S02]  /*1df0*/  SHF.L.U32 R14, R13, R14, RZ ;  /* 0x0000000e0d0e7219 */ /* 0x000fc400000006ff */
[-CC-:B------:R-:W-:Y:S02]  /*1e00*/  SHF.R.U64 R13, R16, R15.reuse, R18.reuse ;  /* 0x0000000f100d7219 */ /* 0x180fe40000001212 */
[----:B------:R-:W-:Y:S02]  /*1e10*/  SHF.R.U32.HI R0, RZ, R15, R18 ;  /* 0x0000000fff007219 */ /* 0x000fe40000011612 */
[----:B------:R-:W-:Y:S02]  /*1e20*/  LOP3.LUT R13, R14, R13, RZ, 0xfc, !PT ;  /* 0x0000000d0e0d7212 */ /* 0x000fe400078efcff */
[----:B------:R-:W-:-:S07]  /*1e30*/  LOP3.LUT R0, R17, R0, RZ, 0xfc, !PT ;  /* 0x0000000011007212 */ /* 0x000fce00078efcff */
.L_x_26:
[----:B------:R-:W-:Y:S05]  /*1e40*/  BSYNC.RECONVERGENT B2 ;  /* 0x0000000000027941 */ /* 0x000fea0003800200 */
.L_x_25:
[----:B------:R-:W-:-:S04]  /*1e50*/  IMAD.WIDE.U32 R16, R13, 0x2168c235, RZ ;  /* 0x2168c2350d107825 */ /* 0x000fc800078e00ff */
[----:B------:R-:W-:Y:S01]  /*1e60*/  IMAD.MOV.U32 R14, RZ, RZ, R17 ;  /* 0x000000ffff0e7224 */ /* 0x000fe200078e0011 */
[----:B------:R-:W-:Y:S01]  /*1e70*/  IADD3 RZ, P1, PT, R16, R16, RZ ;  /* 0x0000001010ff7210 */ /* 0x000fe20007f3e0ff */
[----:B------:R-:W-:Y:S02]  /*1e80*/  IMAD.MOV.U32 R15, RZ, RZ, RZ ;  /* 0x000000ffff0f7224 */ /* 0x000fe400078e00ff */
[----:B------:R-:W-:Y:S02]  /*1e90*/  IMAD R17, R0, -0x36f0255e, RZ ;  /* 0xc90fdaa200117824 */ /* 0x000fe400078e02ff */
[----:B------:R-:W-:-:S04]  /*1ea0*/  IMAD.WIDE.U32 R14, R13, -0x36f0255e, R14 ;  /* 0xc90fdaa20d0e7825 */ /* 0x000fc800078e000e */
[----:B------:R-:W-:-:S04]  /*1eb0*/  IMAD.HI.U32 R13, R0, -0x36f0255e, RZ ;  /* 0xc90fdaa2000d7827 */ /* 0x000fc800078e00ff */
[----:B------:R-:W-:-:S04]  /*1ec0*/  IMAD.WIDE.U32 R14, P2, R0, 0x2168c235, R14 ;  /* 0x2168c235000e7825 */ /* 0x000fc8000784000e */
[----:B------:R-:W-:Y:S01]  /*1ed0*/  IMAD.X R0, RZ, RZ, R13, P2 ;  /* 0x000000ffff007224 */ /* 0x000fe200010e060d */
[----:B------:R-:W-:Y:S02]  /*1ee0*/  IADD3 R13, P2, PT, R17, R15, RZ ;  /* 0x0000000f110d7210 */ /* 0x000fe40007f5e0ff */
[----:B------:R-:W-:Y:S02]  /*1ef0*/  IADD3.X RZ, P1, PT, R14, R14, RZ, P1, !PT ;  /* 0x0000000e0eff7210 */ /* 0x000fe40000f3e4ff */
[C---:B------:R-:W-:Y:S01]  /*1f00*/  ISETP.GT.U32.AND P3, PT, R13.reuse, RZ, PT ;  /* 0x000000ff0d00720c */ /* 0x040fe20003f64070 */
[----:B------:R-:W-:Y:S01]  /*1f10*/  IMAD.X R0, RZ, RZ, R0, P2 ;  /* 0x000000ffff007224 */ /* 0x000fe200010e0600 */
[----:B------:R-:W-:-:S04]  /*1f20*/  IADD3.X R14, P2, PT, R13, R13, RZ, P1, !PT ;  /* 0x0000000d0d0e7210 */ /* 0x000fc80000f5e4ff */
[C---:B------:R-:W-:Y:S01]  /*1f30*/  ISETP.GT.AND.EX P1, PT, R0.reuse, RZ, PT, P3 ;  /* 0x000000ff0000720c */ /* 0x040fe20003f24330 */
[----:B------:R-:W-:-:S03]  /*1f40*/  IMAD.X R15, R0, 0x1, R0, P2 ;  /* 0x00000001000f7824 */ /* 0x000fc600010e0600 */
[----:B------:R-:W-:Y:S02]  /*1f50*/  SEL R14, R14, R13, P1 ;  /* 0x0000000d0e0e7207 */ /* 0x000fe40000800000 */
[----:B------:R-:W-:Y:S02]  /*1f60*/  SEL R13, R15, R0, P1 ;  /* 0x000000000f0d7207 */ /* 0x000fe40000800000 */
[----:B------:R-:W-:Y:S02]  /*1f70*/  IADD3 R22, P2, PT, R14, 0x1, RZ ;  /* 0x000000010e167810 */ /* 0x000fe40007f5e0ff */
[----:B------:R-:W-:Y:S02]  /*1f80*/  SEL R15, RZ, 0xffffffff, !P1 ;  /* 0xffffffffff0f7807 */ /* 0x000fe40004800000 */
[----:B------:R-:W-:Y:S01]  /*1f90*/  LOP3.LUT P1, R9, R9, 0x80000000, RZ, 0xc0, !PT ;  /* 0x8000000009097812 */ /* 0x000fe2000782c0ff */
[----:B------:R-:W-:Y:S02]  /*1fa0*/  IMAD.X R13, RZ, RZ, R13, P2 ;  /* 0x000000ffff0d7224 */ /* 0x000fe400010e060d */
[----:B------:R-:W-:Y:S01]  /*1fb0*/  IMAD.IADD R12, R15, 0x1, -R12 ;  /* 0x000000010f0c7824 */ /* 0x000fe200078e0a0c */
[----:B------:R-:W-:-:S02]  /*1fc0*/  SHF.R.U32.HI R15, RZ, 0x1e, R11 ;  /* 0x0000001eff0f7819 */ /* 0x000fc4000001160b */
[----:B------:R-:W-:Y:S01]  /*1fd0*/  SHF.R.U64 R22, R22, 0xa, R13 ;  /* 0x0000000a16167819 */ /* 0x000fe2000000120d */
[----:B------:R-:W-:Y:S01]  /*1fe0*/  IMAD.SHL.U32 R11, R12, 0x100000, RZ ;  /* 0x001000000c0b7824 */ /* 0x000fe200078e00ff */
[----:B------:R-:W-:Y:S02]  /*1ff0*/  LEA.HI R0, R10, R15, RZ, 0x1 ;  /* 0x0000000f0a007211 */ /* 0x000fe400078f08ff */
[----:B------:R-:W-:Y:S02]  /*2000*/  IADD3 R22, P2, PT, R22, 0x1, RZ ;  /* 0x0000000116167810 */ /* 0x000fe40007f5e0ff */
[----:B------:R-:W-:Y:S01]  /*2010*/  @!P0 LOP3.LUT R9, R9, 0x80000000, RZ, 0x3c, !PT ;  /* 0x8000000009098812 */ /* 0x000fe200078e3cff */
[----:B------:R-:W-:Y:S01]  /*2020*/  @P1 IMAD.MOV R0, RZ, RZ, -R0 ;  /* 0x000000ffff001224 */ /* 0x000fe200078e0a00 */
[----:B------:R-:W-:-:S04]  /*2030*/  LEA.HI.X R13, R13, RZ, RZ, 0x16, P2 ;  /* 0x000000ff0d0d7211 */ /* 0x000fc800010fb4ff */
[--C-:B------:R-:W-:Y:S02]  /*2040*/  SHF.R.U64 R22, R22, 0x1, R13.reuse ;  /* 0x0000000116167819 */ /* 0x100fe4000000120d */
[----:B------:R-:W-:Y:S02]  /*2050*/  SHF.R.U32.HI R12, RZ, 0x1, R13 ;  /* 0x00000001ff0c7819 */ /* 0x000fe4000001160d */
[----:B------:R-:W-:-:S04]  /*2060*/  IADD3 R22, P2, P3, RZ, RZ, R22 ;  /* 0x000000ffff167210 */ /* 0x000fc80007b5e016 */
[----:B------:R-:W-:-:S04]  /*2070*/  IADD3.X R10, PT, PT, R11, 0x3fe00000, R12, P2, P3 ;  /* 0x3fe000000b0a7810 */ /* 0x000fc800017e640c */
[----:B------:R-:W-:-:S07]  /*2080*/  LOP3.LUT R23, R10, R9, RZ, 0xfc, !PT ;  /* 0x000000090a177212 */ /* 0x000fce00078efcff */
.L_x_20:
[----:B------:R-:W-:-:S04]  /*2090*/  IMAD.MOV.U32 R9, RZ, RZ, 0x0 ;  /* 0x00000000ff097424 */ /* 0x000fc800078e00ff */
[----:B------:R-:W-:Y:S05]  /*20a0*/  RET.REL.NODEC R8 `(_Z3fftP7double2l) ;  /* 0xffffffdc08d47950 */ /* 0x000fea0003c3ffff */
.L_x_27:
        /* <DEDUP_REMOVED lines=13> */
.L_x_30:


//--------------------- .nv.global.init           --------------------------
	.section	.nv.global.init,"aw",@progbits
	.align	16
.nv.global.init:
	.type		__cudart_sin_cos_coeffs,@object
	.size		__cudart_sin_cos_coeffs,(__cudart_i2opi_d - __cudart_sin_cos_coeffs)
__cudart_sin_cos_coeffs:
        /*0000*/ 	.byte	0x46, 0xd2, 0xb0, 0x2c, 0xf1, 0xe5, 0x5a, 0xbe, 0x92, 0xe3, 0xac, 0x69, 0xe3, 0x1d, 0xc7, 0x3e
        /*0010*/ 	.byte	0xa1, 0x62, 0xdb, 0x19, 0xa0, 0x01, 0x2a, 0xbf, 0x18, 0x08, 0x11, 0x11, 0x11, 0x11, 0x81, 0x3f
        /*0020*/ 	.byte	0x54, 0x55, 0x55, 0x55, 0x55, 0x55, 0xc5, 0xbf, 0x00, 0x00, 0x00, 0x00, 0x00, 0x00, 0x00, 0x00
        /*0030*/ 	.byte	0x00, 0x00, 0x00, 0x00, 0x00, 0x00, 0x00, 0x00, 0x64, 0x81, 0xfd, 0x20, 0x83, 0xff, 0xa8, 0xbd
        /*0040*/ 	.byte	0x28, 0x85, 0xef, 0xc1, 0xa7, 0xee, 0x21, 0x3e, 0xd9, 0xe6, 0x06, 0x8e, 0x4f, 0x7e, 0x92, 0xbe
        /*0050*/ 	.byte	0xe9, 0xbc, 0xdd, 0x19, 0xa0, 0x01, 0xfa, 0x3e, 0x47, 0x5d, 0xc1, 0x16, 0x6c, 0xc1, 0x56, 0xbf
        /*0060*/ 	.byte	0x51, 0x55, 0x55, 0x55, 0x55, 0x55, 0xa5, 0x3f, 0x00, 0x00, 0x00, 0x00, 0x00, 0x00, 0xe0, 0xbf
        /*0070*/ 	.byte	0x00, 0x00, 0x00, 0x00, 0x00, 0x00, 0xf0, 0x3f, 0x00, 0x00, 0x00, 0x00, 0x00, 0x00, 0x00, 0x00
	.type		__cudart_i2opi_d,@object
	.size		__cudart_i2opi_d,(.L_0 - __cudart_i2opi_d)
__cudart_i2opi_d:
        /* <DEDUP_REMOVED lines=9> */
.L_0:


//--------------------- .nv.shared.reserved.0     --------------------------
	.section	.nv.shared.reserved.0,"aw",@nobits
	.weak		__nv_reservedSMEM_offset_0_alias
	.size		__nv_reservedSMEM_offset_0_alias, 0, 64
	.other		__nv_reservedSMEM_offset_0_alias,@"STO_CUDA_RESERVED_SHARED STV_DEFAULT"
__nv_reservedSMEM_offset_0_alias:
	.zero		0
	.zero		64


//--------------------- .nv.constant0._Z16bit_reverse_copyP7double2lS0_ --------------------------
	.section	.nv.constant0._Z16bit_reverse_copyP7double2lS0_,"a",@progbits
	.sectionflags	@""
	.align	4
.nv.constant0._Z16bit_reverse_copyP7double2lS0_:
	.zero		920


//--------------------- .nv.constant0._Z3fftP7double2l --------------------------
	.section	.nv.constant0._Z3fftP7double2l,"a",@progbits
	.sectionflags	@""
	.align	4
.nv.constant0._Z3fftP7double2l:
	.zero		912


//--------------------- SYMBOLS --------------------------

	.type		.nv.reservedSmem.offset0,@object
	.size		.nv.reservedSmem.offset0,0x4
